def attn_fwd(
    Q,
    K,
    V,
    Out,
    Lse,
    sm_scale,
    stride_qz,
    stride_qh,
    stride_qm,
    stride_qk,
    stride_kz,
    stride_kh,
    stride_kn,
    stride_kk,
    stride_vz,
    stride_vh,
    stride_vn,
    stride_vk,
    stride_oz,
    stride_oh,
    stride_om,
    stride_ok,
    seqlen_q,
    seqlen_k,
    BLOCK_M: tl.constexpr,
    BLOCK_N: tl.constexpr,
    HEAD_DIM: tl.constexpr,
    CAUSAL: tl.constexpr,
):
    start_m = tl.program_id(0)
    off_hz = tl.program_id(1)
    q_off = off_hz * stride_qh
    k_off = off_hz * stride_kh
    v_off = off_hz * stride_vh
    offs_m = start_m * BLOCK_M + tl.arange(0, BLOCK_M)
    offs_d = tl.arange(0, HEAD_DIM)
    offs_n = tl.arange(0, BLOCK_N)
    q_ptrs = Q + q_off + offs_m[:, None] * stride_qm + offs_d[None, :] * stride_qk
    k_ptrs = K + k_off + offs_d[:, None] * stride_kk + offs_n[None, :] * stride_kn
    v_ptrs = V + v_off + offs_n[:, None] * stride_vn + offs_d[None, :] * stride_vk
    m_i = tl.full([BLOCK_M], float("-inf"), dtype=tl.float32)
    l_i = tl.zeros([BLOCK_M], dtype=tl.float32) + 1.0
    acc = tl.zeros([BLOCK_M, HEAD_DIM], dtype=tl.float32)
    q = tl.load(q_ptrs)
    acc, l_i, m_i = _attn_fwd_inner(
        acc,
        l_i,
        m_i,
        q,
        k_ptrs,
        v_ptrs,
        sm_scale,
        stride_kn,
        stride_vn,
        start_m,
        seqlen_k,
        BLOCK_M,
        BLOCK_N,
        HEAD_DIM,
        CAUSAL,
    )
    acc = acc / l_i[:, None]
    lse = m_i + tl.math.log2(l_i) / 1.4426950408889634
    o_ptrs = (
        Out
        + off_hz * stride_oh
        + offs_m[:, None] * stride_om
        + offs_d[None, :] * stride_ok
    )
    tl.store(o_ptrs, acc.to(Out.dtype.element_ty))
    tl.store(Lse + off_hz * seqlen_q + offs_m, lse)

# config = {"BLOCK_M": 32, "BLOCK_N": 16, "HEAD_DIM": 512, "arch": "sm_80", "causal": true, "dtype": "fp16", "num_stages": 2, "num_warps": 8}
# arch = sm_80


// ===== COMPILED SASS (sm_80) =====

	.target	sm_80

	.elftype	@"ET_EXEC"


//--------------------- .note.nv.tkinfo           --------------------------
	.section	.note.nv.tkinfo,"",@"SHT_NOTE"
	.sectionflags	@"SHF_NOTE_NV_TKINFO"
	.tkinfo
        /*0018*/ 	.word	0x00000002
        /*0030*/ 	.string	""
        /*0030*/ 	.string	"ptxas"
        /*0030*/ 	.string	"Cuda compilation tools, release 13.0, V13.0.88"
        /*0030*/ 	.string	"Build cuda_13.0.r13.0/compiler.36424714_0"
        /*0030*/ 	.string	"-v  -suppress-debug-info  -lineinfo  -arch sm_80 "



//--------------------- .note.nv.cuinfo           --------------------------
	.section	.note.nv.cuinfo,"",@"SHT_NOTE"
	.sectionflags	@"SHF_NOTE_NV_CUINFO"
        /*0018*/ 	.short	0x0002
        /*001a*/ 	.short	0x0050
        /*001c*/ 	.short	0x0082
	.zero		2


//--------------------- .nv.info                  --------------------------
	.section	.nv.info,"",@"SHT_CUDA_INFO"
	.align	4


	//----- nvinfo : EIATTR_REGCOUNT
	.align		4
        /*0000*/ 	.byte	0x04, 0x2f
        /*0002*/ 	.short	(.L_2 - .L_1)
	.align		4
.L_1:
        /*0004*/ 	.word	index@(attn_fwd)
        /*0008*/ 	.word	0x000000ff


	//----- nvinfo : EIATTR_FRAME_SIZE
	.align		4
.L_2:
        /*000c*/ 	.byte	0x04, 0x11
        /*000e*/ 	.short	(.L_4 - .L_3)
	.align		4
.L_3:
        /*0010*/ 	.word	index@(attn_fwd)
        /*0014*/ 	.word	0x00000058


	//----- nvinfo : EIATTR_MIN_STACK_SIZE
	.align		4
.L_4:
        /*0018*/ 	.byte	0x04, 0x12
        /*001a*/ 	.short	(.L_6 - .L_5)
	.align		4
.L_5:
        /*001c*/ 	.word	index@(attn_fwd)
        /*0020*/ 	.word	0x00000058
.L_6:


//--------------------- .nv.info.attn_fwd         --------------------------
	.section	.nv.info.attn_fwd,"",@"SHT_CUDA_INFO"
	.sectionflags	@""
	.align	4


	//----- nvinfo : EIATTR_CUDA_API_VERSION
	.align		4
        /*0000*/ 	.byte	0x04, 0x37
        /*0002*/ 	.short	(.L_8 - .L_7)
.L_7:
        /*0004*/ 	.word	0x00000082


	//----- nvinfo : EIATTR_SW2861232_WAR
	.align		4
.L_8:
        /*0008*/ 	.byte	0x01, 0x35
	.zero		2


	//----- nvinfo : EIATTR_PARAM_CBANK
	.align		4
        /*000c*/ 	.byte	0x04, 0x0a
        /*000e*/ 	.short	(.L_10 - .L_9)
	.align		4
.L_9:
        /*0010*/ 	.word	index@(.nv.constant0.attn_fwd)
        /*0014*/ 	.short	0x0160
        /*0016*/ 	.short	0x0088


	//----- nvinfo : EIATTR_CBANK_PARAM_SIZE
	.align		4
.L_10:
        /*0018*/ 	.byte	0x03, 0x19
        /*001a*/ 	.short	0x0088


	//----- nvinfo : EIATTR_KPARAM_INFO
	.align		4
        /*001c*/ 	.byte	0x04, 0x17
        /*001e*/ 	.short	(.L_12 - .L_11)
.L_11:
        /*0020*/ 	.word	0x00000000
        /*0024*/ 	.short	0x0019
        /*0026*/ 	.short	0x0080
        /*0028*/ 	.byte	0x00, 0xf4, 0x21, 0x00


	//----- nvinfo : EIATTR_KPARAM_INFO
	.align		4
.L_12:
        /*002c*/ 	.byte	0x04, 0x17
        /*002e*/ 	.short	(.L_14 - .L_13)
.L_13:
        /*0030*/ 	.word	0x00000000
        /*0034*/ 	.short	0x0018
        /*0036*/ 	.short	0x0078
        /*0038*/ 	.byte	0x00, 0xf4, 0x21, 0x00


	//----- nvinfo : EIATTR_KPARAM_INFO
	.align		4
.L_14:
        /*003c*/ 	.byte	0x04, 0x17
        /*003e*/ 	.short	(.L_16 - .L_15)
.L_15:
        /*0040*/ 	.word	0x00000000
        /*0044*/ 	.short	0x0017
        /*0046*/ 	.short	0x0070
        /*0048*/ 	.byte	0x00, 0xf0, 0x11, 0x00


	//----- nvinfo : EIATTR_KPARAM_INFO
	.align		4
.L_16:
        /*004c*/ 	.byte	0x04, 0x17
        /*004e*/ 	.short	(.L_18 - .L_17)
.L_17:
        /*0050*/ 	.word	0x00000000
        /*0054*/ 	.short	0x0016
        /*0056*/ 	.short	0x006c
        /*0058*/ 	.byte	0x00, 0xf0, 0x11, 0x00


	//----- nvinfo : EIATTR_KPARAM_INFO
	.align		4
.L_18:
        /*005c*/ 	.byte	0x04, 0x17
        /*005e*/ 	.short	(.L_20 - .L_19)
.L_19:
        /*0060*/ 	.word	0x00000000
        /*0064*/ 	.short	0x0015
        /*0066*/ 	.short	0x0068
        /*0068*/ 	.byte	0x00, 0xf0, 0x11, 0x00


	//----- nvinfo : EIATTR_KPARAM_INFO
	.align		4
.L_20:
        /*006c*/ 	.byte	0x04, 0x17
        /*006e*/ 	.short	(.L_22 - .L_21)
.L_21:
        /*0070*/ 	.word	0x00000000
        /*0074*/ 	.short	0x0014
        /*0076*/ 	.short	0x0064
        /*0078*/ 	.byte	0x00, 0xf0, 0x11, 0x00


	//----- nvinfo : EIATTR_KPARAM_INFO
	.align		4
.L_22:
        /*007c*/ 	.byte	0x04, 0x17
        /*007e*/ 	.short	(.L_24 - .L_23)
.L_23:
        /*0080*/ 	.word	0x00000000
        /*0084*/ 	.short	0x0013
        /*0086*/ 	.short	0x0060
        /*0088*/ 	.byte	0x00, 0xf0, 0x11, 0x00


	//----- nvinfo : EIATTR_KPARAM_INFO
	.align		4
.L_24:
        /*008c*/ 	.byte	0x04, 0x17
        /*008e*/ 	.short	(.L_26 - .L_25)
.L_25:
        /*0090*/ 	.word	0x00000000
        /*0094*/ 	.short	0x0012
        /*0096*/ 	.short	0x005c
        /*0098*/ 	.byte	0x00, 0xf0, 0x11, 0x00


	//----- nvinfo : EIATTR_KPARAM_INFO
	.align		4
.L_26:
        /*009c*/ 	.byte	0x04, 0x17
        /*009e*/ 	.short	(.L_28 - .L_27)
.L_27:
        /*00a0*/ 	.word	0x00000000
        /*00a4*/ 	.short	0x0011
        /*00a6*/ 	.short	0x0058
        /*00a8*/ 	.byte	0x00, 0xf0, 0x11, 0x00


	//----- nvinfo : EIATTR_KPARAM_INFO
	.align		4
.L_28:
        /*00ac*/ 	.byte	0x04, 0x17
        /*00ae*/ 	.short	(.L_30 - .L_29)
.L_29:
        /*00b0*/ 	.word	0x00000000
        /*00b4*/ 	.short	0x0010
        /*00b6*/ 	.short	0x0054
        /*00b8*/ 	.byte	0x00, 0xf0, 0x11, 0x00


	//----- nvinfo : EIATTR_KPARAM_INFO
	.align		4
.L_30:
        /*00bc*/ 	.byte	0x04, 0x17
        /*00be*/ 	.short	(.L_32 - .L_31)
.L_31:
        /*00c0*/ 	.word	0x00000000
        /*00c4*/ 	.short	0x000f
        /*00c6*/ 	.short	0x0050
        /*00c8*/ 	.byte	0x00, 0xf0, 0x11, 0x00


	//----- nvinfo : EIATTR_KPARAM_INFO
	.align		4
.L_32:
        /*00cc*/ 	.byte	0x04, 0x17
        /*00ce*/ 	.short	(.L_34 - .L_33)
.L_33:
        /*00d0*/ 	.word	0x00000000
        /*00d4*/ 	.short	0x000e
        /*00d6*/ 	.short	0x004c
        /*00d8*/ 	.byte	0x00, 0xf0, 0x11, 0x00


	//----- nvinfo : EIATTR_KPARAM_INFO
	.align		4
.L_34:
        /*00dc*/ 	.byte	0x04, 0x17
        /*00de*/ 	.short	(.L_36 - .L_35)
.L_35:
        /*00e0*/ 	.word	0x00000000
        /*00e4*/ 	.short	0x000d
        /*00e6*/ 	.short	0x0048
        /*00e8*/ 	.byte	0x00, 0xf0, 0x11, 0x00


	//----- nvinfo : EIATTR_KPARAM_INFO
	.align		4
.L_36:
        /*00ec*/ 	.byte	0x04, 0x17
        /*00ee*/ 	.short	(.L_38 - .L_37)
.L_37:
        /*00f0*/ 	.word	0x00000000
        /*00f4*/ 	.short	0x000c
        /*00f6*/ 	.short	0x0044
        /*00f8*/ 	.byte	0x00, 0xf0, 0x11, 0x00


	//----- nvinfo : EIATTR_KPARAM_INFO
	.align		4
.L_38:
        /*00fc*/ 	.byte	0x04, 0x17
        /*00fe*/ 	.short	(.L_40 - .L_39)
.L_39:
        /*0100*/ 	.word	0x00000000
        /*0104*/ 	.short	0x000b
        /*0106*/ 	.short	0x0040
        /*0108*/ 	.byte	0x00, 0xf0, 0x11, 0x00


	//----- nvinfo : EIATTR_KPARAM_INFO
	.align		4
.L_40:
        /*010c*/ 	.byte	0x04, 0x17
        /*010e*/ 	.short	(.L_42 - .L_41)
.L_41:
        /*0110*/ 	.word	0x00000000
        /*0114*/ 	.short	0x000a
        /*0116*/ 	.short	0x003c
        /*0118*/ 	.byte	0x00, 0xf0, 0x11, 0x00


	//----- nvinfo : EIATTR_KPARAM_INFO
	.align		4
.L_42:
        /*011c*/ 	.byte	0x04, 0x17
        /*011e*/ 	.short	(.L_44 - .L_43)
.L_43:
        /*0120*/ 	.word	0x00000000
        /*0124*/ 	.short	0x0009
        /*0126*/ 	.short	0x0038
        /*0128*/ 	.byte	0x00, 0xf0, 0x11, 0x00


	//----- nvinfo : EIATTR_KPARAM_INFO
	.align		4
.L_44:
        /*012c*/ 	.byte	0x04, 0x17
        /*012e*/ 	.short	(.L_46 - .L_45)
.L_45:
        /*0130*/ 	.word	0x00000000
        /*0134*/ 	.short	0x0008
        /*0136*/ 	.short	0x0034
        /*0138*/ 	.byte	0x00, 0xf0, 0x11, 0x00


	//----- nvinfo : EIATTR_KPARAM_INFO
	.align		4
.L_46:
        /*013c*/ 	.byte	0x04, 0x17
        /*013e*/ 	.short	(.L_48 - .L_47)
.L_47:
        /*0140*/ 	.word	0x00000000
        /*0144*/ 	.short	0x0007
        /*0146*/ 	.short	0x0030
        /*0148*/ 	.byte	0x00, 0xf0, 0x11, 0x00


	//----- nvinfo : EIATTR_KPARAM_INFO
	.align		4
.L_48:
        /*014c*/ 	.byte	0x04, 0x17
        /*014e*/ 	.short	(.L_50 - .L_49)
.L_49:
        /*0150*/ 	.word	0x00000000
        /*0154*/ 	.short	0x0006
        /*0156*/ 	.short	0x002c
        /*0158*/ 	.byte	0x00, 0xf0, 0x11, 0x00


	//----- nvinfo : EIATTR_KPARAM_INFO
	.align		4
.L_50:
        /*015c*/ 	.byte	0x04, 0x17
        /*015e*/ 	.short	(.L_52 - .L_51)
.L_51:
        /*0160*/ 	.word	0x00000000
        /*0164*/ 	.short	0x0005
        /*0166*/ 	.short	0x0028
        /*0168*/ 	.byte	0x00, 0xf0, 0x11, 0x00


	//----- nvinfo : EIATTR_KPARAM_INFO
	.align		4
.L_52:
        /*016c*/ 	.byte	0x04, 0x17
        /*016e*/ 	.short	(.L_54 - .L_53)
.L_53:
        /*0170*/ 	.word	0x00000000
        /*0174*/ 	.short	0x0004
        /*0176*/ 	.short	0x0020
        /*0178*/ 	.byte	0x00, 0xf4, 0x21, 0x00


	//----- nvinfo : EIATTR_KPARAM_INFO
	.align		4
.L_54:
        /*017c*/ 	.byte	0x04, 0x17
        /*017e*/ 	.short	(.L_56 - .L_55)
.L_55:
        /*0180*/ 	.word	0x00000000
        /*0184*/ 	.short	0x0003
        /*0186*/ 	.short	0x0018
        /*0188*/ 	.byte	0x00, 0xf4, 0x21, 0x00


	//----- nvinfo : EIATTR_KPARAM_INFO
	.align		4
.L_56:
        /*018c*/ 	.byte	0x04, 0x17
        /*018e*/ 	.short	(.L_58 - .L_57)
.L_57:
        /*0190*/ 	.word	0x00000000
        /*0194*/ 	.short	0x0002
        /*0196*/ 	.short	0x0010
        /*0198*/ 	.byte	0x00, 0xf4, 0x21, 0x00


	//----- nvinfo : EIATTR_KPARAM_INFO
	.align		4
.L_58:
        /*019c*/ 	.byte	0x04, 0x17
        /*019e*/ 	.short	(.L_60 - .L_59)
.L_59:
        /*01a0*/ 	.word	0x00000000
        /*01a4*/ 	.short	0x0001
        /*01a6*/ 	.short	0x0008
        /*01a8*/ 	.byte	0x00, 0xf4, 0x21, 0x00


	//----- nvinfo : EIATTR_KPARAM_INFO
	.align		4
.L_60:
        /*01ac*/ 	.byte	0x04, 0x17
        /*01ae*/ 	.short	(.L_62 - .L_61)
.L_61:
        /*01b0*/ 	.word	0x00000000
        /*01b4*/ 	.short	0x0000
        /*01b6*/ 	.short	0x0000
        /*01b8*/ 	.byte	0x00, 0xf4, 0x21, 0x00


	//----- nvinfo : EIATTR_MAXREG_COUNT
	.align		4
.L_62:
        /*01bc*/ 	.byte	0x03, 0x1b
        /*01be*/ 	.short	0x00ff


	//----- nvinfo : EIATTR_NUM_BARRIERS
	.align		4
        /*01c0*/ 	.byte	0x02, 0x4c
        /*01c2*/ 	.byte	0x01
	.zero		1


	//----- nvinfo : EIATTR_ANNOTATIONS
	.align		4
        /*01c4*/ 	.byte	0x04, 0x55
        /*01c6*/ 	.short	(.L_64 - .L_63)


	//   ....[0]....
.L_63:
        /*01c8*/ 	.word	0x00000001
        /*01cc*/ 	.byte	0x30, 0x1d, 0x00, 0x00, 0x01, 0x00, 0x00, 0x00, 0x70, 0x1d, 0x00, 0x00, 0x01, 0x00, 0x00, 0x00
        /* <DEDUP_REMOVED lines=9> */
        /*026c*/ 	.byte	0x40, 0x2b, 0x00, 0x00, 0x01, 0x00, 0x00, 0x00, 0x50, 0x2b, 0x00, 0x00


	//----- nvinfo : EIATTR_MERCURY_ISA_VERSION
	.align		4
.L_64:
        /*0278*/ 	.byte	0x03, 0x5f
        /*027a*/ 	.short	0x0000


	//----- nvinfo : EIATTR_COOP_GROUP_MASK_REGIDS
	.align		4
        /*027c*/ 	.byte	0x04, 0x29
        /*027e*/ 	.short	(.L_66 - .L_65)


	//   ....[0]....
.L_65:
        /*0280*/ 	.word	0xffffffff


	//   ....[1]....
        /*0284*/ 	.word	0xffffffff


	//   ....[2]....
        /*0288*/ 	.word	0xffffffff


	//   ....[3]....
        /*028c*/ 	.word	0xffffffff


	//   ....[4]....
        /*0290*/ 	.word	0xffffffff


	//   ....[5]....
        /*0294*/ 	.word	0xffffffff


	//   ....[6]....
        /*0298*/ 	.word	0xffffffff


	//   ....[7]....
        /*029c*/ 	.word	0xffffffff


	//   ....[8]....
        /*02a0*/ 	.word	0xffffffff


	//   ....[9]....
        /*02a4*/ 	.word	0xffffffff


	//   ....[10]....
        /*02a8*/ 	.word	0xffffffff


	//   ....[11]....
        /*02ac*/ 	.word	0xffffffff


	//   ....[12]....
        /*02b0*/ 	.word	0xffffffff


	//   ....[13]....
        /*02b4*/ 	.word	0xffffffff


	//   ....[14]....
        /*02b8*/ 	.word	0xffffffff


	//   ....[15]....
        /*02bc*/ 	.word	0xffffffff


	//   ....[16]....
        /*02c0*/ 	.word	0xffffffff


	//   ....[17]....
        /*02c4*/ 	.word	0xffffffff


	//----- nvinfo : EIATTR_COOP_GROUP_INSTR_OFFSETS
	.align		4
.L_66:
        /*02c8*/ 	.byte	0x04, 0x28
        /*02ca*/ 	.short	(.L_68 - .L_67)


	//   ....[0]....
.L_67:
        /*02cc*/ 	.word	0x00003f10


	//   ....[1]....
        /*02d0*/ 	.word	0x00003f20


	//   ....[2]....
        /*02d4*/ 	.word	0x00003f30


	//   ....[3]....
        /*02d8*/ 	.word	0x00003f40


	//   ....[4]....
        /*02dc*/ 	.word	0x00003f90


	//   ....[5]....
        /*02e0*/ 	.word	0x00003fa0


	//   ....[6]....
        /*02e4*/ 	.word	0x00003fb0


	//   ....[7]....
        /*02e8*/ 	.word	0x00003fc0


	//   ....[8]....
        /*02ec*/ 	.word	0x00004070


	//   ....[9]....
        /*02f0*/ 	.word	0x000042f0


	//   ....[10]....
        /*02f4*/ 	.word	0x00004300


	//   ....[11]....
        /*02f8*/ 	.word	0x00004320


	//   ....[12]....
        /*02fc*/ 	.word	0x00004330


	//   ....[13]....
        /*0300*/ 	.word	0x00004380


	//   ....[14]....
        /*0304*/ 	.word	0x00004390


	//   ....[15]....
        /*0308*/ 	.word	0x000043a0


	//   ....[16]....
        /*030c*/ 	.word	0x000043b0


	//   ....[17]....
        /*0310*/ 	.word	0x00004470


	//----- nvinfo : EIATTR_EXIT_INSTR_OFFSETS
	.align		4
.L_68:
        /*0314*/ 	.byte	0x04, 0x1c
        /*0316*/ 	.short	(.L_70 - .L_69)


	//   ....[0]....
.L_69:
        /*0318*/ 	.word	0x00008060


	//   ....[1]....
        /*031c*/ 	.word	0x00008100


	//----- nvinfo : EIATTR_REQNTID
	.align		4
.L_70:
        /*0320*/ 	.byte	0x04, 0x10
        /*0322*/ 	.short	(.L_72 - .L_71)
.L_71:
        /*0324*/ 	.word	0x00000100
        /*0328*/ 	.word	0x00000001
        /*032c*/ 	.word	0x00000001
.L_72:


//--------------------- .nv.callgraph             --------------------------
	.section	.nv.callgraph,"",@"SHT_CUDA_CALLGRAPH"
	.align	4
	.sectionentsize	8
	.align		4
        /*0000*/ 	.word	0x00000000
	.align		4
        /*0004*/ 	.word	0xffffffff
	.align		4
        /*0008*/ 	.word	0x00000000
	.align		4
        /*000c*/ 	.word	0xfffffffe
	.align		4
        /*0010*/ 	.word	0x00000000
	.align		4
        /*0014*/ 	.word	0xfffffffd
	.align		4
        /*0018*/ 	.word	0x00000000
	.align		4
        /*001c*/ 	.word	0xfffffffc


//--------------------- .nv.rel.action            --------------------------
	.section	.nv.rel.action,"",@"SHT_CUDA_RELOCINFO"
	.align	8
	.sectionentsize	8
        /*0000*/ 	.byte	0x73, 0x00, 0x00, 0x00, 0x00, 0x00, 0x00, 0x00, 0x00, 0x00, 0x00, 0x11, 0x25, 0x00, 0x05, 0x36


//--------------------- .nv.constant4             --------------------------
	.section	.nv.constant4,"a",@progbits
	.align	8
	.align		8
.nv.constant4:
        /*0000*/ 	.dword	_$_str


//--------------------- .nv.constant0.attn_fwd    --------------------------
	.section	.nv.constant0.attn_fwd,"a",@progbits
	.sectionflags	@""
	.align	4
.nv.constant0.attn_fwd:
	.zero		488


//--------------------- .text.attn_fwd            --------------------------
	.section	.text.attn_fwd,"ax",@progbits
	.sectioninfo	@"SHI_REGISTERS=255"
	.align	128
        .global         attn_fwd
        .type           attn_fwd,@function
        .size           attn_fwd,(.L_x_3 - attn_fwd)
        .other          attn_fwd,@"STO_CUDA_ENTRY STV_DEFAULT"
attn_fwd:
.text.attn_fwd:
[----:B------:R-:W-:-:S03]  /*0000*/  IMAD.MOV.U32 R1, RZ, RZ, c[0x0][0x28] ;  /* 0x00000a00ff017624 */ /* 0x000fc600078e00ff */
[----:B------:R-:W0:Y:S01]  /*0010*/  S2R R12, SR_CTAID.X ;  /* 0x00000000000c7919 */ /* 0x000e220000002500 */
[----:B------:R-:W-:Y:S01]  /*0020*/  ULDC.64 UR6, c[0x0][0x118] ;  /* 0x0000460000067ab9 */ /* 0x000fe20000000a00 */
[----:B------:R-:W-:Y:S02]  /*0030*/  IADD3 R1, R1, -0x58, RZ ;  /* 0xffffffa801017810 */ /* 0x000fe40007ffe0ff */
[----:B------:R-:W1:Y:S04]  /*0040*/  S2R R130, SR_TID.X ;  /* 0x0000000000827919 */ /* 0x000e680000002100 */
[----:B------:R-:W2:Y:S01]  /*0050*/  S2R R128, SR_CTAID.Y ;  /* 0x0000000000807919 */ /* 0x000ea20000002600 */
[----:B0-----:R-:W-:Y:S01]  /*0060*/  IMAD.SHL.U32 R12, R12, 0x20, RZ ;  /* 0x000000200c0c7824 */ /* 0x001fe200078e00ff */
[----:B-1----:R-:W-:-:S04]  /*0070*/  SHF.R.U32.HI R252, RZ, 0x5, R130 ;  /* 0x00000005fffc7819 */ /* 0x002fc80000011682 */
[----:B------:R-:W-:Y:S02]  /*0080*/  LOP3.LUT R0, R12, 0x1f, R130, 0xf8, !PT ;  /* 0x0000001f0c007812 */ /* 0x000fe400078ef882 */
[----:B------:R-:W-:Y:S01]  /*0090*/  SGXT.U32 R252, R252, 0x3 ;  /* 0x00000003fcfc781a */ /* 0x000fe20000000000 */
[----:B--2---:R-:W-:Y:S02]  /*00a0*/  IMAD R2, R128, c[0x0][0x190], RZ ;  /* 0x0000640080027a24 */ /* 0x004fe400078e02ff */
[----:B------:R-:W-:Y:S01]  /*00b0*/  IMAD R4, R0, c[0x0][0x194], RZ ;  /* 0x0000650000047a24 */ /* 0x000fe200078e02ff */
[----:B------:R-:W-:Y:S01]  /*00c0*/  MOV R0, c[0x0][0x198] ;  /* 0x0000660000007a02 */ /* 0x000fe20000000f00 */
[----:B------:R-:W-:Y:S02]  /*00d0*/  IMAD.SHL.U32 R3, R2, 0x2, RZ ;  /* 0x0000000202037824 */ /* 0x000fe400078e00ff */
[----:B------:R-:W-:Y:S02]  /*00e0*/  IMAD.SHL.U32 R6, R4, 0x2, RZ ;  /* 0x0000000204067824 */ /* 0x000fe400078e00ff */
[----:B------:R-:W-:-:S02]  /*00f0*/  IMAD R7, R252, c[0x0][0x198], RZ ;  /* 0x00006600fc077a24 */ /* 0x000fc400078e02ff */
[----:B------:R-:W-:Y:S01]  /*0100*/  IMAD.HI R2, R2, 0x2, RZ ;  /* 0x0000000202027827 */ /* 0x000fe200078e02ff */
[----:B------:R-:W-:Y:S02]  /*0110*/  IADD3 R3, P0, P1, R6, c[0x0][0x160], R3 ;  /* 0x0000580006037a10 */ /* 0x000fe4000791e003 */
[----:B------:R-:W-:Y:S01]  /*0120*/  LEA R11, R0, R7, 0x3 ;  /* 0x00000007000b7211 */ /* 0x000fe200078e18ff */
[----:B------:R-:W-:-:S05]  /*0130*/  IMAD.HI R5, R4, 0x2, RZ ;  /* 0x0000000204057827 */ /* 0x000fca00078e02ff */
[----:B------:R-:W-:Y:S01]  /*0140*/  IADD3.X R2, R5, c[0x0][0x164], R2, P0, P1 ;  /* 0x0000590005027a10 */ /* 0x000fe200007e2402 */
[C---:B------:R-:W-:Y:S01]  /*0150*/  IMAD R5, R0.reuse, 0x8, R11 ;  /* 0x0000000800057824 */ /* 0x040fe200078e020b */
[-C--:B------:R-:W-:Y:S02]  /*0160*/  LEA R8, P0, R7, R3.reuse, 0x1 ;  /* 0x0000000307087211 */ /* 0x080fe400078008ff */
[-C--:B------:R-:W-:Y:S02]  /*0170*/  LEA R10, P1, R11, R3.reuse, 0x1 ;  /* 0x000000030b0a7211 */ /* 0x080fe400078208ff */
[-C--:B------:R-:W-:Y:S01]  /*0180*/  LEA.HI.X.SX32 R9, R7, R2.reuse, 0x1, P0 ;  /* 0x0000000207097211 */ /* 0x080fe200000f0eff */
[----:B------:R-:W-:Y:S01]  /*0190*/  IMAD R7, R0, 0x8, R5 ;  /* 0x0000000800077824 */ /* 0x000fe200078e0205 */
[----:B------:R-:W-:Y:S02]  /*01a0*/  LEA R14, P0, R5, R3, 0x1 ;  /* 0x00000003050e7211 */ /* 0x000fe400078008ff */
[-C--:B------:R-:W-:Y:S01]  /*01b0*/  LEA.HI.X.SX32 R11, R11, R2.reuse, 0x1, P1 ;  /* 0x000000020b0b7211 */ /* 0x080fe200008f0eff */
[----:B------:R0:W2:Y:S01]  /*01c0*/  LDG.E.U16 R4, [R8.64] ;  /* 0x0000000608047981 */ /* 0x0000a2000c1e1500 */
[----:B------:R-:W-:-:S02]  /*01d0*/  LEA.HI.X.SX32 R15, R5, R2, 0x1, P0 ;  /* 0x00000002050f7211 */ /* 0x000fc400000f0eff */
[C---:B------:R-:W-:Y:S01]  /*01e0*/  LEA R16, P0, R7.reuse, R3, 0x1 ;  /* 0x0000000307107211 */ /* 0x040fe200078008ff */
[----:B------:R1:W3:Y:S01]  /*01f0*/  LDG.E.U16 R5, [R10.64] ;  /* 0x000000060a057981 */ /* 0x0002e2000c1e1500 */
[C---:B------:R-:W-:Y:S02]  /*0200*/  LEA R13, R0.reuse, R7, 0x3 ;  /* 0x00000007000d7211 */ /* 0x040fe400078e18ff */
[-C--:B------:R-:W-:Y:S01]  /*0210*/  LEA.HI.X.SX32 R17, R7, R2.reuse, 0x1, P0 ;  /* 0x0000000207117211 */ /* 0x080fe200000f0eff */
[----:B------:R4:W5:Y:S01]  /*0220*/  LDG.E.U16 R6, [R14.64] ;  /* 0x000000060e067981 */ /* 0x000962000c1e1500 */
[CC--:B------:R-:W-:Y:S01]  /*0230*/  LEA R18, P0, R13.reuse, R3.reuse, 0x1 ;  /* 0x000000030d127211 */ /* 0x0c0fe200078008ff */
[C---:B------:R-:W-:Y:S02]  /*0240*/  IMAD R21, R0.reuse, 0x8, R13 ;  /* 0x0000000800157824 */ /* 0x040fe400078e020d */
[----:B------:R1:W2:Y:S01]  /*0250*/  LDG.E.U16 R7, [R16.64] ;  /* 0x0000000610077981 */ /* 0x0002a2000c1e1500 */
[----:B------:R-:W-:Y:S01]  /*0260*/  LEA.HI.X.SX32 R19, R13, R2, 0x1, P0 ;  /* 0x000000020d137211 */ /* 0x000fe200000f0eff */
[----:B------:R-:W-:Y:S01]  /*0270*/  IMAD R13, R0, 0x8, R21 ;  /* 0x00000008000d7824 */ /* 0x000fe200078e0215 */
[----:B------:R-:W-:-:S03]  /*0280*/  LEA R20, P0, R21, R3, 0x1 ;  /* 0x0000000315147211 */ /* 0x000fc600078008ff */
[----:B0-----:R0:W2:Y:S01]  /*0290*/  LDG.E.U16 R8, [R18.64] ;  /* 0x0000000612087981 */ /* 0x0010a2000c1e1500 */
[----:B------:R-:W-:Y:S02]  /*02a0*/  LEA R22, P1, R13, R3, 0x1 ;  /* 0x000000030d167211 */ /* 0x000fe400078208ff */
[C---:B------:R-:W-:Y:S02]  /*02b0*/  LEA R9, R0.reuse, R13, 0x3 ;  /* 0x0000000d00097211 */ /* 0x040fe400078e18ff */
[-C--:B------:R-:W-:Y:S02]  /*02c0*/  LEA.HI.X.SX32 R21, R21, R2.reuse, 0x1, P0 ;  /* 0x0000000215157211 */ /* 0x080fe400000f0eff */
[-C--:B------:R-:W-:Y:S01]  /*02d0*/  LEA.HI.X.SX32 R23, R13, R2.reuse, 0x1, P1 ;  /* 0x000000020d177211 */ /* 0x080fe200008f0eff */
[C---:B------:R-:W-:Y:S01]  /*02e0*/  IMAD R13, R0.reuse, 0x8, R9 ;  /* 0x00000008000d7824 */ /* 0x040fe200078e0209 */
[CC--:B-1----:R-:W-:Y:S01]  /*02f0*/  LEA R10, P0, R9.reuse, R3.reuse, 0x1 ;  /* 0x00000003090a7211 */ /* 0x0c2fe200078008ff */
[----:B------:R1:W2:Y:S03]  /*0300*/  LDG.E.U16 R24, [R20.64] ;  /* 0x0000000614187981 */ /* 0x0002a6000c1e1500 */
[-C--:B------:R-:W-:Y:S01]  /*0310*/  LEA.HI.X.SX32 R11, R9, R2.reuse, 0x1, P0 ;  /* 0x00000002090b7211 */ /* 0x080fe200000f0eff */
[C---:B------:R-:W-:Y:S01]  /*0320*/  IMAD R9, R0.reuse, 0x8, R13 ;  /* 0x0000000800097824 */ /* 0x040fe200078e020d */
[C---:B----4-:R-:W-:Y:S01]  /*0330*/  LEA R14, P0, R13.reuse, R3, 0x1 ;  /* 0x000000030d0e7211 */ /* 0x050fe200078008ff */
[----:B------:R4:W2:Y:S03]  /*0340*/  LDG.E.U16 R26, [R22.64] ;  /* 0x00000006161a7981 */ /* 0x0008a6000c1e1500 */
[----:B------:R-:W-:Y:S01]  /*0350*/  LEA.HI.X.SX32 R15, R13, R2, 0x1, P0 ;  /* 0x000000020d0f7211 */ /* 0x000fe200000f0eff */
[----:B------:R1:W2:Y:S01]  /*0360*/  LDG.E.U16 R27, [R10.64] ;  /* 0x000000060a1b7981 */ /* 0x0002a2000c1e1500 */
[----:B------:R-:W-:-:S02]  /*0370*/  LEA R13, R0, R9, 0x3 ;  /* 0x00000009000d7211 */ /* 0x000fc400078e18ff */
[CC--:B------:R-:W-:Y:S01]  /*0380*/  LEA R16, P0, R9.reuse, R3.reuse, 0x1 ;  /* 0x0000000309107211 */ /* 0x0c0fe200078008ff */
[----:B------:R4:W2:Y:S02]  /*0390*/  LDG.E.U16 R28, [R14.64] ;  /* 0x000000060e1c7981 */ /* 0x0008a4000c1e1500 */
[C---:B------:R-:W-:Y:S01]  /*03a0*/  IMAD R25, R0.reuse, 0x8, R13 ;  /* 0x0000000800197824 */ /* 0x040fe200078e020d */
[-C--:B------:R-:W-:Y:S02]  /*03b0*/  LEA.HI.X.SX32 R17, R9, R2.reuse, 0x1, P0 ;  /* 0x0000000209117211 */ /* 0x080fe400000f0eff */
[-C--:B0-----:R-:W-:Y:S01]  /*03c0*/  LEA R18, P1, R13, R3.reuse, 0x1 ;  /* 0x000000030d127211 */ /* 0x081fe200078208ff */
[----:B------:R-:W-:Y:S01]  /*03d0*/  IMAD R9, R0, 0x8, R25 ;  /* 0x0000000800097824 */ /* 0x000fe200078e0219 */
[----:B-1----:R-:W-:Y:S01]  /*03e0*/  LEA R20, P0, R25, R3, 0x1 ;  /* 0x0000000319147211 */ /* 0x002fe200078008ff */
[----:B------:R0:W2:Y:S01]  /*03f0*/  LDG.E.U16 R29, [R16.64] ;  /* 0x00000006101d7981 */ /* 0x0000a2000c1e1500 */
[----:B------:R-:W-:-:S02]  /*0400*/  LEA.HI.X.SX32 R19, R13, R2, 0x1, P1 ;  /* 0x000000020d137211 */ /* 0x000fc400008f0eff */
[-C--:B------:R-:W-:Y:S02]  /*0410*/  LEA.HI.X.SX32 R21, R25, R2.reuse, 0x1, P0 ;  /* 0x0000000219157211 */ /* 0x080fe400000f0eff */
[C---:B------:R-:W-:Y:S01]  /*0420*/  LEA R10, P0, R9.reuse, R3, 0x1 ;  /* 0x00000003090a7211 */ /* 0x040fe200078008ff */
[----:B------:R1:W2:Y:S01]  /*0430*/  LDG.E.U16 R30, [R18.64] ;  /* 0x00000006121e7981 */ /* 0x0002a2000c1e1500 */
[C---:B------:R-:W-:Y:S02]  /*0440*/  LEA R13, R0.reuse, R9, 0x3 ;  /* 0x00000009000d7211 */ /* 0x040fe400078e18ff */
[----:B------:R-:W-:Y:S01]  /*0450*/  LEA.HI.X.SX32 R11, R9, R2, 0x1, P0 ;  /* 0x00000002090b7211 */ /* 0x000fe200000f0eff */
[----:B------:R0:W2:Y:S02]  /*0460*/  LDG.E.U16 R31, [R20.64] ;  /* 0x00000006141f7981 */ /* 0x0000a4000c1e1500 */
[C---:B------:R-:W-:Y:S01]  /*0470*/  IMAD R9, R0.reuse, 0x8, R13 ;  /* 0x0000000800097824 */ /* 0x040fe200078e020d */
[-C--:B----4-:R-:W-:Y:S01]  /*0480*/  LEA R14, P0, R13, R3.reuse, 0x1 ;  /* 0x000000030d0e7211 */ /* 0x090fe200078008ff */
[----:B------:R4:W2:Y:S02]  /*0490*/  LDG.E.U16 R32, [R10.64] ;  /* 0x000000060a207981 */ /* 0x0008a4000c1e1500 */
[----:B------:R-:W-:Y:S01]  /*04a0*/  IMAD R25, R0, 0x8, R9 ;  /* 0x0000000800197824 */ /* 0x000fe200078e0209 */
[----:B------:R-:W-:-:S02]  /*04b0*/  LEA R22, P1, R9, R3, 0x1 ;  /* 0x0000000309167211 */ /* 0x000fc400078208ff */
[-C--:B------:R-:W-:Y:S02]  /*04c0*/  LEA.HI.X.SX32 R15, R13, R2.reuse, 0x1, P0 ;  /* 0x000000020d0f7211 */ /* 0x080fe400000f0eff */
[-C--:B------:R-:W-:Y:S02]  /*04d0*/  LEA.HI.X.SX32 R23, R9, R2.reuse, 0x1, P1 ;  /* 0x0000000209177211 */ /* 0x080fe400008f0eff */
[C---:B0-----:R-:W-:Y:S01]  /*04e0*/  LEA R16, P0, R25.reuse, R3, 0x1 ;  /* 0x0000000319107211 */ /* 0x041fe200078008ff */
[----:B------:R0:W2:Y:S01]  /*04f0*/  LDG.E.U16 R33, [R14.64] ;  /* 0x000000060e217981 */ /* 0x0000a2000c1e1500 */
[C---:B------:R-:W-:Y:S02]  /*0500*/  LEA R9, R0.reuse, R25, 0x3 ;  /* 0x0000001900097211 */ /* 0x040fe400078e18ff */
[----:B------:R-:W-:Y:S01]  /*0510*/  LEA.HI.X.SX32 R17, R25, R2, 0x1, P0 ;  /* 0x0000000219117211 */ /* 0x000fe200000f0eff */
[----:B------:R0:W3:Y:S01]  /*0520*/  LDG.E.U16 R34, [R22.64] ;  /* 0x0000000616227981 */ /* 0x0000e2000c1e1500 */
[----:B-1----:R-:W-:Y:S01]  /*0530*/  LEA R18, P0, R9, R3, 0x1 ;  /* 0x0000000309127211 */ /* 0x002fe200078008ff */
[----:B------:R-:W-:-:S02]  /*0540*/  IMAD R13, R0, 0x8, R9 ;  /* 0x00000008000d7824 */ /* 0x000fc400078e0209 */
[----:B------:R1:W5:Y:S01]  /*0550*/  LDG.E.U16 R35, [R16.64] ;  /* 0x0000000610237981 */ /* 0x000362000c1e1500 */
[----:B------:R-:W-:Y:S01]  /*0560*/  LEA.HI.X.SX32 R19, R9, R2, 0x1, P0 ;  /* 0x0000000209137211 */ /* 0x000fe200000f0eff */
[----:B------:R-:W-:Y:S01]  /*0570*/  IMAD R9, R0, 0x8, R13 ;  /* 0x0000000800097824 */ /* 0x000fe200078e020d */
[----:B----4-:R-:W-:-:S03]  /*0580*/  LEA R10, P0, R13, R3, 0x1 ;  /* 0x000000030d0a7211 */ /* 0x010fc600078008ff */
[----:B------:R4:W5:Y:S01]  /*0590*/  LDG.E.U16 R36, [R18.64] ;  /* 0x0000000612247981 */ /* 0x000962000c1e1500 */
[----:B------:R-:W-:Y:S02]  /*05a0*/  LEA R20, P1, R9, R3, 0x1 ;  /* 0x0000000309147211 */ /* 0x000fe400078208ff */
[C---:B------:R-:W-:Y:S02]  /*05b0*/  LEA R25, R0.reuse, R9, 0x3 ;  /* 0x0000000900197211 */ /* 0x040fe400078e18ff */
[-C--:B------:R-:W-:Y:S02]  /*05c0*/  LEA.HI.X.SX32 R11, R13, R2.reuse, 0x1, P0 ;  /* 0x000000020d0b7211 */ /* 0x080fe400000f0eff */
[-C--:B------:R-:W-:Y:S01]  /*05d0*/  LEA.HI.X.SX32 R21, R9, R2.reuse, 0x1, P1 ;  /* 0x0000000209157211 */ /* 0x080fe200008f0eff */
[C---:B------:R-:W-:Y:S01]  /*05e0*/  IMAD R9, R0.reuse, 0x8, R25 ;  /* 0x0000000800097824 */ /* 0x040fe200078e0219 */
[CC--:B0-----:R-:W-:Y:S01]  /*05f0*/  LEA R14, P0, R25.reuse, R3.reuse, 0x1 ;  /* 0x00000003190e7211 */ /* 0x0c1fe200078008ff */
[----:B------:R0:W5:Y:S02]  /*0600*/  LDG.E.U16 R37, [R10.64] ;  /* 0x000000060a257981 */ /* 0x000164000c1e1500 */
[----:B------:R-:W-:Y:S01]  /*0610*/  IMAD R13, R0, 0x8, R9 ;  /* 0x00000008000d7824 */ /* 0x000fe200078e0209 */
[----:B------:R-:W-:Y:S01]  /*0620*/  LEA.HI.X.SX32 R15, R25, R2, 0x1, P0 ;  /* 0x00000002190f7211 */ /* 0x000fe200000f0eff */
[----:B------:R0:W5:Y:S01]  /*0630*/  LDG.E.U16 R38, [R20.64] ;  /* 0x0000000614267981 */ /* 0x000162000c1e1500 */
[----:B-1----:R-:W-:-:S03]  /*0640*/  LEA R16, P0, R9, R3, 0x1 ;  /* 0x0000000309107211 */ /* 0x002fc600078008ff */
[----:B------:R1:W5:Y:S01]  /*0650*/  LDG.E.U16 R39, [R14.64] ;  /* 0x000000060e277981 */ /* 0x000362000c1e1500 */
[-C--:B------:R-:W-:Y:S02]  /*0660*/  LEA.HI.X.SX32 R17, R9, R2.reuse, 0x1, P0 ;  /* 0x0000000209117211 */ /* 0x080fe400000f0eff */
[C---:B------:R-:W-:Y:S02]  /*0670*/  LEA R9, R0.reuse, R13, 0x3 ;  /* 0x0000000d00097211 */ /* 0x040fe400078e18ff */
[-C--:B----4-:R-:W-:Y:S01]  /*0680*/  LEA R18, P0, R13, R3.reuse, 0x1 ;  /* 0x000000030d127211 */ /* 0x090fe200078008ff */
[----:B------:R4:W5:Y:S01]  /*0690*/  LDG.E.U16 R40, [R16.64] ;  /* 0x0000000610287981 */ /* 0x000962000c1e1500 */
[-C--:B------:R-:W-:Y:S01]  /*06a0*/  LEA R22, P1, R9, R3.reuse, 0x1 ;  /* 0x0000000309167211 */ /* 0x080fe200078208ff */
[C---:B------:R-:W-:Y:S01]  /*06b0*/  IMAD R25, R0.reuse, 0x8, R9 ;  /* 0x0000000800197824 */ /* 0x040fe200078e0209 */
[-C--:B------:R-:W-:Y:S02]  /*06c0*/  LEA.HI.X.SX32 R19, R13, R2.reuse, 0x1, P0 ;  /* 0x000000020d137211 */ /* 0x080fe400000f0eff */
[-C--:B------:R-:W-:Y:S01]  /*06d0*/  LEA.HI.X.SX32 R23, R9, R2.reuse, 0x1, P1 ;  /* 0x0000000209177211 */ /* 0x080fe200008f0eff */
[----:B------:R-:W-:Y:S01]  /*06e0*/  IMAD R9, R0, 0x8, R25 ;  /* 0x0000000800097824 */ /* 0x000fe200078e0219 */
[CC--:B0-----:R-:W-:Y:S01]  /*06f0*/  LEA R10, P0, R25.reuse, R3.reuse, 0x1 ;  /* 0x00000003190a7211 */ /* 0x0c1fe200078008ff */
[----:B------:R0:W5:Y:S03]  /*0700*/  LDG.E.U16 R41, [R18.64] ;  /* 0x0000000612297981 */ /* 0x000166000c1e1500 */
[----:B------:R-:W-:Y:S01]  /*0710*/  LEA.HI.X.SX32 R11, R25, R2, 0x1, P0 ;  /* 0x00000002190b7211 */ /* 0x000fe200000f0eff */
[----:B------:R0:W5:Y:S01]  /*0720*/  LDG.E.U16 R42, [R22.64] ;  /* 0x00000006162a7981 */ /* 0x000162000c1e1500 */
[----:B-1----:R-:W-:-:S02]  /*0730*/  LEA R14, P0, R9, R3, 0x1 ;  /* 0x00000003090e7211 */ /* 0x002fc400078008ff */
[----:B------:R-:W-:Y:S01]  /*0740*/  LEA R13, R0, R9, 0x3 ;  /* 0x00000009000d7211 */ /* 0x000fe200078e18ff */
[----:B------:R1:W5:Y:S01]  /*0750*/  LDG.E.U16 R43, [R10.64] ;  /* 0x000000060a2b7981 */ /* 0x000362000c1e1500 */
[----:B------:R-:W-:-:S03]  /*0760*/  LEA.HI.X.SX32 R15, R9, R2, 0x1, P0 ;  /* 0x00000002090f7211 */ /* 0x000fc600000f0eff */
[C---:B------:R-:W-:Y:S01]  /*0770*/  IMAD R9, R0.reuse, 0x8, R13 ;  /* 0x0000000800097824 */ /* 0x040fe200078e020d */
[-C--:B----4-:R-:W-:Y:S01]  /*0780*/  LEA R16, P0, R13, R3.reuse, 0x1 ;  /* 0x000000030d107211 */ /* 0x090fe200078008ff */
[----:B------:R4:W5:Y:S02]  /*0790*/  LDG.E.U16 R44, [R14.64] ;  /* 0x000000060e2c7981 */ /* 0x000964000c1e1500 */
[C---:B------:R-:W-:Y:S01]  /*07a0*/  IMAD R25, R0.reuse, 0x8, R9 ;  /* 0x0000000800197824 */ /* 0x040fe200078e0209 */
[-C--:B------:R-:W-:Y:S02]  /*07b0*/  LEA R20, P1, R9, R3.reuse, 0x1 ;  /* 0x0000000309147211 */ /* 0x080fe400078208ff */
[-C--:B------:R-:W-:Y:S02]  /*07c0*/  LEA.HI.X.SX32 R17, R13, R2.reuse, 0x1, P0 ;  /* 0x000000020d117211 */ /* 0x080fe400000f0eff */
[----:B------:R-:W-:Y:S02]  /*07d0*/  LEA.HI.X.SX32 R21, R9, R2, 0x1, P1 ;  /* 0x0000000209157211 */ /* 0x000fe400008f0eff */
[----:B0-----:R-:W-:Y:S01]  /*07e0*/  LEA R18, P0, R25, R3, 0x1 ;  /* 0x0000000319127211 */ /* 0x001fe200078008ff */
[----:B------:R0:W5:Y:S01]  /*07f0*/  LDG.E.U16 R45, [R16.64] ;  /* 0x00000006102d7981 */ /* 0x000162000c1e1500 */
[----:B------:R-:W-:-:S02]  /*0800*/  LEA R9, R0, R25, 0x3 ;  /* 0x0000001900097211 */ /* 0x000fc400078e18ff */
[-C--:B------:R-:W-:Y:S01]  /*0810*/  LEA.HI.X.SX32 R19, R25, R2.reuse, 0x1, P0 ;  /* 0x0000000219137211 */ /* 0x080fe200000f0eff */
[----:B------:R0:W5:Y:S01]  /*0820*/  LDG.E.U16 R46, [R20.64] ;  /* 0x00000006142e7981 */ /* 0x000162000c1e1500 */
[CC--:B-1----:R-:W-:Y:S01]  /*0830*/  LEA R10, P0, R9.reuse, R3.reuse, 0x1 ;  /* 0x00000003090a7211 */ /* 0x0c2fe200078008ff */
[C---:B------:R-:W-:Y:S02]  /*0840*/  IMAD R13, R0.reuse, 0x8, R9 ;  /* 0x00000008000d7824 */ /* 0x040fe400078e0209 */
        /* <DEDUP_REMOVED lines=113> */
[----:B------:R-:W-:Y:S02]  /*0f60*/  LEA.HI.X.SX32 R15, R9, R2, 0x1, P0 ;  /* 0x00000002090f7211 */ /* 0x000fe400000f0eff */
[C---:B------:R-:W-:Y:S02]  /*0f70*/  LEA R9, R0.reuse, R13, 0x3 ;  /* 0x0000000d00097211 */ /* 0x040fe400078e18ff */
[-C--:B----4-:R-:W-:Y:S01]  /*0f80*/  LEA R16, P0, R13, R3.reuse, 0x1 ;  /* 0x000000030d107211 */ /* 0x090fe200078008ff */
[----:B------:R4:W5:Y:S01]  /*0f90*/  LDG.E.U16 R76, [R14.64] ;  /* 0x000000060e4c7981 */ /* 0x000962000c1e1500 */
[----:B------:R-:W-:Y:S01]  /*0fa0*/  LEA R20, P1, R9, R3, 0x1 ;  /* 0x0000000309147211 */ /* 0x000fe200078208ff */
[----:B------:R-:W-:-:S03]  /*0fb0*/  IMAD R25, R0, 0x8, R9 ;  /* 0x0000000800197824 */ /* 0x000fc600078e0209 */
[-C--:B------:R-:W-:Y:S01]  /*0fc0*/  LEA.HI.X.SX32 R21, R9, R2.reuse, 0x1, P1 ;  /* 0x0000000209157211 */ /* 0x080fe200008f0eff */
[C---:B------:R-:W-:Y:S01]  /*0fd0*/  IMAD R9, R0.reuse, 0x8, R25 ;  /* 0x0000000800097824 */ /* 0x040fe200078e0219 */
[-C--:B------:R-:W-:Y:S02]  /*0fe0*/  LEA.HI.X.SX32 R17, R13, R2.reuse, 0x1, P0 ;  /* 0x000000020d117211 */ /* 0x080fe400000f0eff */
[C---:B0-----:R-:W-:Y:S01]  /*0ff0*/  LEA R18, P0, R25.reuse, R3, 0x1 ;  /* 0x0000000319127211 */ /* 0x041fe200078008ff */
[----:B------:R-:W5:Y:S01]  /*1000*/  LDG.E.U16 R20, [R20.64] ;  /* 0x0000000614147981 */ /* 0x000f62000c1e1500 */
[C---:B------:R-:W-:Y:S02]  /*1010*/  LEA R13, R0.reuse, R9, 0x3 ;  /* 0x00000009000d7211 */ /* 0x040fe400078e18ff */
[----:B------:R-:W-:Y:S01]  /*1020*/  LEA.HI.X.SX32 R19, R25, R2, 0x1, P0 ;  /* 0x0000000219137211 */ /* 0x000fe200000f0eff */
[----:B------:R0:W5:Y:S01]  /*1030*/  LDG.E.U16 R77, [R16.64] ;  /* 0x00000006104d7981 */ /* 0x000162000c1e1500 */
[----:B-1----:R-:W-:Y:S01]  /*1040*/  LEA R10, P0, R9, R3, 0x1 ;  /* 0x00000003090a7211 */ /* 0x002fe200078008ff */
[----:B------:R-:W-:-:S02]  /*1050*/  IMAD R23, R0, 0x8, R13 ;  /* 0x0000000800177824 */ /* 0x000fc400078e020d */
[----:B------:R-:W5:Y:S01]  /*1060*/  LDG.E.U16 R18, [R18.64] ;  /* 0x0000000612127981 */ /* 0x000f62000c1e1500 */
[-C--:B------:R-:W-:Y:S01]  /*1070*/  LEA.HI.X.SX32 R11, R9, R2.reuse, 0x1, P0 ;  /* 0x00000002090b7211 */ /* 0x080fe200000f0eff */
[----:B------:R-:W-:Y:S01]  /*1080*/  IMAD R0, R0, 0x8, R23 ;  /* 0x0000000800007824 */ /* 0x000fe200078e0217 */
[-C--:B----4-:R-:W-:Y:S02]  /*1090*/  LEA R14, P0, R13, R3.reuse, 0x1 ;  /* 0x000000030d0e7211 */ /* 0x090fe400078008ff */
[-C--:B------:R-:W-:Y:S01]  /*10a0*/  LEA R22, P1, R23, R3.reuse, 0x1 ;  /* 0x0000000317167211 */ /* 0x080fe200078208ff */
[----:B------:R-:W4:Y:S01]  /*10b0*/  LDG.E.U16 R10, [R10.64] ;  /* 0x000000060a0a7981 */ /* 0x000f22000c1e1500 */
[-C--:B------:R-:W-:Y:S02]  /*10c0*/  LEA.HI.X.SX32 R15, R13, R2.reuse, 0x1, P0 ;  /* 0x000000020d0f7211 */ /* 0x080fe400000f0eff */
[C---:B0-----:R-:W-:Y:S02]  /*10d0*/  LEA R16, P0, R0.reuse, R3, 0x1 ;  /* 0x0000000300107211 */ /* 0x041fe400078008ff */
[-C--:B------:R-:W-:Y:S01]  /*10e0*/  LEA.HI.X.SX32 R23, R23, R2.reuse, 0x1, P1 ;  /* 0x0000000217177211 */ /* 0x080fe200008f0eff */
[----:B------:R0:W4:Y:S01]  /*10f0*/  LDG.E.U16 R14, [R14.64] ;  /* 0x000000060e0e7981 */ /* 0x000122000c1e1500 */
[----:B------:R-:W-:-:S03]  /*1100*/  LEA.HI.X.SX32 R17, R0, R2, 0x1, P0 ;  /* 0x0000000200117211 */ /* 0x000fc600000f0eff */
[----:B------:R-:W4:Y:S04]  /*1110*/  LDG.E.U16 R22, [R22.64] ;  /* 0x0000000616167981 */ /* 0x000f28000c1e1500 */
[----:B------:R-:W4:Y:S01]  /*1120*/  LDG.E.U16 R16, [R16.64] ;  /* 0x0000000610107981 */ /* 0x000f22000c1e1500 */
[C---:B------:R-:W-:Y:S02]  /*1130*/  LOP3.LUT R188, R130.reuse, 0xff, RZ, 0xc0, !PT ;  /* 0x000000ff82bc7812 */ /* 0x040fe400078ec0ff */
[----:B------:R-:W-:Y:S02]  /*1140*/  LOP3.LUT R78, R130, 0xc0, RZ, 0xc0, !PT ;  /* 0x000000c0824e7812 */ /* 0x000fe400078ec0ff */
[----:B------:R-:W-:Y:S02]  /*1150*/  SHF.L.U32 R0, R188, 0x1, RZ ;  /* 0x00000001bc007819 */ /* 0x000fe400000006ff */
[----:B------:R-:W-:-:S04]  /*1160*/  SHF.R.U32.HI R3, RZ, 0x2, R78 ;  /* 0x00000002ff037819 */ /* 0x000fc8000001164e */
[----:B------:R-:W-:Y:S02]  /*1170*/  LOP3.LUT R3, R0, R3, RZ, 0x3c, !PT ;  /* 0x0000000300037212 */ /* 0x000fe400078e3cff */
[----:B------:R-:W-:-:S03]  /*1180*/  IADD3 R2, R12, 0x20, RZ ;  /* 0x000000200c027810 */ /* 0x000fc60007ffe0ff */
[----:B--2---:R-:W-:Y:S04]  /*1190*/  STS.U16 [R3], R4 ;  /* 0x0000000403007388 */ /* 0x004fe80000000400 */
[----:B---3--:R-:W-:Y:S04]  /*11a0*/  STS.U16 [R3+0x200], R5 ;  /* 0x0002000503007388 */ /* 0x008fe80000000400 */
[----:B-----5:R-:W-:Y:S04]  /*11b0*/  STS.U16 [R3+0x400], R6 ;  /* 0x0004000603007388 */ /* 0x020fe80000000400 */
[----:B------:R-:W-:Y:S04]  /*11c0*/  STS.U16 [R3+0x600], R7 ;  /* 0x0006000703007388 */ /* 0x000fe80000000400 */
        /* <DEDUP_REMOVED lines=39> */
[----:B------:R-:W-:Y:S01]  /*1440*/  STS.U16 [R3+0x5600], R63 ;  /* 0x0056003f03007388 */ /* 0x000fe20000000400 */
[----:B------:R-:W-:Y:S01]  /*1450*/  ISETP.GE.AND P0, PT, R2, 0x1, PT ;  /* 0x000000010200780c */ /* 0x000fe20003f06270 */
[----:B------:R-:W-:Y:S01]  /*1460*/  IMAD.MOV.U32 R182, RZ, RZ, 0x3f800000 ;  /* 0x3f800000ffb67424 */ /* 0x000fe200078e00ff */
[----:B------:R-:W-:Y:S01]  /*1470*/  MOV R152, 0xff800000 ;  /* 0xff80000000987802 */ /* 0x000fe20000000f00 */
[----:B------:R-:W-:Y:S01]  /*1480*/  STS.U16 [R3+0x5800], R64 ;  /* 0x0058004003007388 */ /* 0x000fe20000000400 */
[----:B------:R-:W-:Y:S01]  /*1490*/  IMAD.MOV.U32 R155, RZ, RZ, -0x800000 ;  /* 0xff800000ff9b7424 */ /* 0x000fe200078e00ff */
[----:B------:R-:W-:Y:S01]  /*14a0*/  MOV R181, 0x3f800000 ;  /* 0x3f80000000b57802 */ /* 0x000fe20000000f00 */
[----:B------:R-:W-:Y:S01]  /*14b0*/  IMAD.MOV.U32 R153, RZ, RZ, -0x800000 ;  /* 0xff800000ff997424 */ /* 0x000fe200078e00ff */
[----:B------:R-:W-:Y:S01]  /*14c0*/  CS2R R116, SRZ ;  /* 0x0000000000747805 */ /* 0x000fe2000001ff00 */
[----:B------:R-:W-:Y:S01]  /*14d0*/  IMAD.MOV.U32 R154, RZ, RZ, -0x800000 ;  /* 0xff800000ff9a7424 */ /* 0x000fe200078e00ff */
[----:B------:R-:W-:Y:S01]  /*14e0*/  CS2R R118, SRZ ;  /* 0x0000000000767805 */ /* 0x000fe2000001ff00 */
[----:B------:R-:W-:Y:S01]  /*14f0*/  IMAD.MOV.U32 R180, RZ, RZ, 0x3f800000 ;  /* 0x3f800000ffb47424 */ /* 0x000fe200078e00ff */
[----:B------:R1:W-:Y:S01]  /*1500*/  STS.U16 [R3+0x5a00], R65 ;  /* 0x005a004103007388 */ /* 0x0003e20000000400 */
[----:B0-----:R-:W-:Y:S01]  /*1510*/  IMAD.MOV.U32 R15, RZ, RZ, 0x3f800000 ;  /* 0x3f800000ff0f7424 */ /* 0x001fe200078e00ff */
[----:B------:R-:W-:Y:S01]  /*1520*/  CS2R R124, SRZ ;  /* 0x00000000007c7805 */ /* 0x000fe2000001ff00 */
[----:B------:R-:W-:Y:S01]  /*1530*/  CS2R R126, SRZ ;  /* 0x00000000007e7805 */ /* 0x000fe2000001ff00 */
[----:B------:R-:W-:Y:S01]  /*1540*/  STS.U16 [R3+0x5c00], R66 ;  /* 0x005c004203007388 */ /* 0x000fe20000000400 */
[----:B------:R-:W-:Y:S01]  /*1550*/  CS2R R78, SRZ ;  /* 0x00000000004e7805 */ /* 0x000fe2000001ff00 */
[----:B------:R-:W-:Y:S01]  /*1560*/  CS2R R80, SRZ ;  /* 0x0000000000507805 */ /* 0x000fe2000001ff00 */
[----:B------:R-:W-:Y:S01]  /*1570*/  CS2R R82, SRZ ;  /* 0x0000000000527805 */ /* 0x000fe2000001ff00 */
[----:B------:R0:W-:Y:S01]  /*1580*/  STS.U16 [R3+0x5e00], R67 ;  /* 0x005e004303007388 */ /* 0x0001e20000000400 */
[----:B------:R-:W-:Y:S01]  /*1590*/  CS2R R120, SRZ ;  /* 0x0000000000787805 */ /* 0x000fe2000001ff00 */
[----:B-1----:R-:W-:Y:S01]  /*15a0*/  CS2R R64, SRZ ;  /* 0x0000000000407805 */ /* 0x002fe2000001ff00 */
[----:B------:R-:W-:Y:S01]  /*15b0*/  CS2R R122, SRZ ;  /* 0x00000000007a7805 */ /* 0x000fe2000001ff00 */
[----:B------:R-:W-:Y:S01]  /*15c0*/  CS2R R84, SRZ ;  /* 0x0000000000547805 */ /* 0x000fe2000001ff00 */
[----:B------:R-:W-:Y:S01]  /*15d0*/  CS2R R86, SRZ ;  /* 0x0000000000567805 */ /* 0x000fe2000001ff00 */
[----:B------:R-:W-:Y:S01]  /*15e0*/  STS.U16 [R3+0x6000], R68 ;  /* 0x0060004403007388 */ /* 0x000fe20000000400 */
[----:B------:R-:W-:Y:S01]  /*15f0*/  CS2R R88, SRZ ;  /* 0x0000000000587805 */ /* 0x000fe2000001ff00 */
[----:B------:R-:W-:Y:S01]  /*1600*/  CS2R R90, SRZ ;  /* 0x00000000005a7805 */ /* 0x000fe2000001ff00 */
[----:B------:R-:W-:Y:S01]  /*1610*/  CS2R R92, SRZ ;  /* 0x00000000005c7805 */ /* 0x000fe2000001ff00 */
[----:B0-----:R-:W-:Y:S01]  /*1620*/  CS2R R66, SRZ ;  /* 0x0000000000427805 */ /* 0x001fe2000001ff00 */
[----:B------:R-:W-:Y:S01]  /*1630*/  CS2R R94, SRZ ;  /* 0x00000000005e7805 */ /* 0x000fe2000001ff00 */
[----:B------:R-:W-:Y:S01]  /*1640*/  CS2R R96, SRZ ;  /* 0x0000000000607805 */ /* 0x000fe2000001ff00 */
[----:B------:R-:W-:Y:S01]  /*1650*/  CS2R R98, SRZ ;  /* 0x0000000000627805 */ /* 0x000fe2000001ff00 */
[----:B------:R-:W-:Y:S01]  /*1660*/  CS2R R100, SRZ ;  /* 0x0000000000647805 */ /* 0x000fe2000001ff00 */
[----:B------:R-:W-:Y:S01]  /*1670*/  CS2R R102, SRZ ;  /* 0x0000000000667805 */ /* 0x000fe2000001ff00 */
[----:B------:R0:W-:Y:S01]  /*1680*/  STS.U16 [R3+0x6200], R69 ;  /* 0x0062004503007388 */ /* 0x0001e20000000400 */
[----:B------:R-:W-:Y:S01]  /*1690*/  CS2R R104, SRZ ;  /* 0x0000000000687805 */ /* 0x000fe2000001ff00 */
[----:B------:R-:W-:Y:S01]  /*16a0*/  CS2R R106, SRZ ;  /* 0x00000000006a7805 */ /* 0x000fe2000001ff00 */
[----:B------:R-:W-:Y:S01]  /*16b0*/  CS2R R108, SRZ ;  /* 0x00000000006c7805 */ /* 0x000fe2000001ff00 */
[----:B------:R-:W-:Y:S01]  /*16c0*/  STS.U16 [R3+0x6400], R70 ;  /* 0x0064004603007388 */ /* 0x000fe20000000400 */
[----:B------:R-:W-:Y:S01]  /*16d0*/  CS2R R110, SRZ ;  /* 0x00000000006e7805 */ /* 0x000fe2000001ff00 */
[----:B------:R-:W-:Y:S01]  /*16e0*/  CS2R R112, SRZ ;  /* 0x0000000000707805 */ /* 0x000fe2000001ff00 */
[----:B------:R-:W-:Y:S01]  /*16f0*/  CS2R R114, SRZ ;  /* 0x0000000000727805 */ /* 0x000fe2000001ff00 */
[----:B------:R1:W-:Y:S01]  /*1700*/  STS.U16 [R3+0x6600], R71 ;  /* 0x0066004703007388 */ /* 0x0003e20000000400 */
[----:B------:R-:W-:Y:S01]  /*1710*/  LOP3.LUT R242, R130, 0x1c, RZ, 0xc0, !PT ;  /* 0x0000001c82f27812 */ /* 0x000fe200078ec0ff */
[----:B0-----:R-:W-:Y:S01]  /*1720*/  CS2R R68, SRZ ;  /* 0x0000000000447805 */ /* 0x001fe2000001ff00 */
[----:B------:R-:W-:Y:S01]  /*1730*/  IMAD R252, R252, c[0x0][0x1c8], RZ ;  /* 0x00007200fcfc7a24 */ /* 0x000fe200078e02ff */
[----:B------:R-:W-:Y:S01]  /*1740*/  SHF.L.U32 R134, R130, 0x5, RZ ;  /* 0x0000000582867819 */ /* 0x000fe200000006ff */
[----:B------:R-:W-:Y:S01]  /*1750*/  STS.U16 [R3+0x6800], R72 ;  /* 0x0068004803007388 */ /* 0x000fe20000000400 */
[----:B-1----:R-:W-:-:S03]  /*1760*/  CS2R R70, SRZ ;  /* 0x0000000000467805 */ /* 0x002fc6000001ff00 */
[----:B------:R0:W-:Y:S04]  /*1770*/  STS.U16 [R3+0x6a00], R73 ;  /* 0x006a004903007388 */ /* 0x0001e80000000400 */
[----:B------:R-:W-:Y:S04]  /*1780*/  STS.U16 [R3+0x6c00], R74 ;  /* 0x006c004a03007388 */ /* 0x000fe80000000400 */
[----:B------:R-:W-:Y:S04]  /*1790*/  STS.U16 [R3+0x7400], R20 ;  /* 0x0074001403007388 */ /* 0x000fe80000000400 */
[----:B------:R-:W-:Y:S04]  /*17a0*/  STS.U16 [R3+0x7600], R18 ;  /* 0x0076001203007388 */ /* 0x000fe80000000400 */
[----:B----4-:R-:W-:Y:S04]  /*17b0*/  STS.U16 [R3+0x7800], R10 ;  /* 0x0078000a03007388 */ /* 0x010fe80000000400 */
[----:B------:R-:W-:Y:S04]  /*17c0*/  STS.U16 [R3+0x7a00], R14 ;  /* 0x007a000e03007388 */ /* 0x000fe80000000400 */
[----:B------:R-:W-:Y:S04]  /*17d0*/  STS.U16 [R3+0x7c00], R22 ;  /* 0x007c001603007388 */ /* 0x000fe80000000400 */
[----:B------:R-:W-:Y:S01]  /*17e0*/  STS.U16 [R3+0x7e00], R16 ;  /* 0x007e001003007388 */ /* 0x000fe20000000400 */
[----:B0-----:R-:W-:-:S03]  /*17f0*/  CS2R R72, SRZ ;  /* 0x0000000000487805 */ /* 0x001fc6000001ff00 */
[----:B------:R0:W-:Y:S04]  /*1800*/  STS.U16 [R3+0x6e00], R75 ;  /* 0x006e004b03007388 */ /* 0x0001e80000000400 */
[----:B------:R-:W-:Y:S04]  /*1810*/  STS.U16 [R3+0x7000], R76 ;  /* 0x0070004c03007388 */ /* 0x000fe80000000400 */
[----:B------:R1:W-:Y:S01]  /*1820*/  STS.U16 [R3+0x7200], R77 ;  /* 0x0072004d03007388 */ /* 0x0003e20000000400 */
[----:B0-----:R-:W-:Y:S01]  /*1830*/  CS2R R74, SRZ ;  /* 0x00000000004a7805 */ /* 0x001fe2000001ff00 */
[----:B-1----:R-:W-:Y:S01]  /*1840*/  CS2R R76, SRZ ;  /* 0x00000000004c7805 */ /* 0x002fe2000001ff00 */
[----:B------:R-:W-:Y:S05]  /*1850*/  @!P0 BRA `(.L_x_0) ;  /* 0x00003aa000008947 */ /* 0x000fea0003800000 */
[----:B------:R-:W-:Y:S01]  /*1860*/  SHF.R.S32.HI R2, RZ, 0x4, R130 ;  /* 0x00000004ff027819 */ /* 0x000fe20000011482 */
[C---:B------:R-:W-:Y:S01]  /*1870*/  IMAD.SHL.U32 R13, R130.reuse, 0x2, RZ ;  /* 0x00000002820d7824 */ /* 0x040fe200078e00ff */
[C---:B------:R-:W-:Y:S01]  /*1880*/  LOP3.LUT R9, R130.reuse, 0x20, RZ, 0xc0, !PT ;  /* 0x0000002082097812 */ /* 0x040fe200078ec0ff */
[----:B------:R-:W-:Y:S01]  /*1890*/  IMAD.MOV.U32 R135, RZ, RZ, c[0x0][0x1a4] ;  /* 0x00006900ff877624 */ /* 0x000fe200078e00ff */
[C---:B------:R-:W-:Y:S01]  /*18a0*/  LOP3.LUT R7, R130.reuse, 0x3, RZ, 0xc0, !PT ;  /* 0x0000000382077812 */ /* 0x040fe200078ec0ff */
[----:B------:R-:W-:Y:S01]  /*18b0*/  IMAD.MOV.U32 R182, RZ, RZ, 0x3f800000 ;  /* 0x3f800000ffb67424 */ /* 0x000fe200078e00ff */
[----:B------:R-:W-:Y:S01]  /*18c0*/  LOP3.LUT R14, R130, 0x10, RZ, 0xc0, !PT ;  /* 0x00000010820e7812 */ /* 0x000fe200078ec0ff */
[----:B------:R-:W-:Y:S01]  /*18d0*/  IMAD R133, R135, 0x5, RZ ;  /* 0x0000000587857824 */ /* 0x000fe200078e02ff */
[----:B------:R-:W-:Y:S01]  /*18e0*/  SGXT R2, R2, 0x1 ;  /* 0x000000010202781a */ /* 0x000fe20000000200 */
[----:B------:R-:W-:Y:S01]  /*18f0*/  IMAD.SHL.U32 R190, R7, 0x2, RZ ;  /* 0x0000000207be7824 */ /* 0x000fe200078e00ff */
[----:B------:R-:W-:Y:S01]  /*1900*/  SHF.R.U32.HI R5, RZ, 0x1, R9 ;  /* 0x00000001ff057819 */ /* 0x000fe20000011609 */
[----:B------:R-:W-:Y:S01]  /*1910*/  IMAD R4, R14, 0x4, R7 ;  /* 0x000000040e047824 */ /* 0x000fe200078e0207 */
[C---:B------:R-:W-:Y:S01]  /*1920*/  LOP3.LUT R3, R130.reuse, 0xe0, RZ, 0xc0, !PT ;  /* 0x000000e082037812 */ /* 0x040fe200078ec0ff */
[C---:B------:R-:W-:Y:S01]  /*1930*/  IMAD R251, R135.reuse, 0x6, RZ ;  /* 0x0000000687fb7824 */ /* 0x040fe200078e02ff */
[----:B------:R-:W-:Y:S01]  /*1940*/  SHF.L.U32 R10, R130, 0x3, RZ ;  /* 0x00000003820a7819 */ /* 0x000fe200000006ff */
[----:B------:R-:W-:Y:S01]  /*1950*/  IMAD R241, R135, 0x7, RZ ;  /* 0x0000000787f17824 */ /* 0x000fe200078e02ff */
[----:B------:R-:W-:Y:S01]  /*1960*/  LOP3.LUT R15, R5, 0x90, R2, 0x78, !PT ;  /* 0x00000090050f7812 */ /* 0x000fe200078e7802 */
[----:B------:R-:W-:Y:S01]  /*1970*/  IMAD R2, R128, c[0x0][0x1a0], RZ ;  /* 0x0000680080027a24 */ /* 0x000fe200078e02ff */
[----:B------:R-:W-:Y:S01]  /*1980*/  LOP3.LUT R16, R10, 0x60, RZ, 0xc0, !PT ;  /* 0x000000600a107812 */ /* 0x000fe200078ec0ff */
[----:B------:R-:W-:Y:S01]  /*1990*/  IMAD R22, R4, 0x4, R3 ;  /* 0x0000000404167824 */ /* 0x000fe200078e0203 */
[----:B------:R-:W-:Y:S01]  /*19a0*/  LOP3.LUT R6, R130, 0xf, RZ, 0xc0, !PT ;  /* 0x0000000f82067812 */ /* 0x000fe200078ec0ff */
[----:B------:R-:W-:Y:S01]  /*19b0*/  IMAD R4, R188, c[0x0][0x1a8], RZ ;  /* 0x00006a00bc047a24 */ /* 0x000fe200078e02ff */
[----:B------:R-:W-:Y:S01]  /*19c0*/  LEA R18, P0, R2, c[0x0][0x168], 0x1 ;  /* 0x00005a0002127a11 */ /* 0x000fe200078008ff */
[----:B------:R-:W-:Y:S01]  /*19d0*/  IMAD.MOV.U32 R5, RZ, RZ, c[0x0][0x1a8] ;  /* 0x00006a00ff057624 */ /* 0x000fe200078e00ff */
[----:B------:R-:W-:Y:S01]  /*19e0*/  LOP3.LUT R8, R130, 0x7, RZ, 0xc0, !PT ;  /* 0x0000000782087812 */ /* 0x000fe200078ec0ff */
[----:B------:R-:W-:Y:S01]  /*19f0*/  IMAD R20, R7, 0x4, R16 ;  /* 0x0000000407147824 */ /* 0x000fe200078e0210 */
[----:B------:R-:W-:Y:S01]  /*1a00*/  LEA.HI.X.SX32 R2, R2, c[0x0][0x16c], 0x1, P0 ;  /* 0x00005b0002027a11 */ /* 0x000fe200000f0eff */
[----:B------:R-:W-:Y:S01]  /*1a10*/  IMAD R3, R128, c[0x0][0x1b0], RZ ;  /* 0x00006c0080037a24 */ /* 0x000fe200078e02ff */
[----:B------:R-:W-:Y:S01]  /*1a20*/  LEA R5, R5, R4, 0x8 ;  /* 0x0000000405057211 */ /* 0x000fe200078e40ff */
[----:B------:R-:W-:Y:S01]  /*1a30*/  IMAD R7, R6, c[0x0][0x1b4], RZ ;  /* 0x00006d0006077a24 */ /* 0x000fe200078e02ff */
[-C--:B------:R-:W-:Y:S01]  /*1a40*/  LEA R16, P0, R4, R18.reuse, 0x1 ;  /* 0x0000001204107211 */ /* 0x080fe200078008ff */
[C---:B------:R-:W-:Y:S01]  /*1a50*/  IMAD.SHL.U32 R6, R3.reuse, 0x2, RZ ;  /* 0x0000000203067824 */ /* 0x040fe200078e00ff */
[----:B------:R-:W-:Y:S01]  /*1a60*/  LOP3.LUT R11, R10, 0x30, RZ, 0xc0, !PT ;  /* 0x000000300a0b7812 */ /* 0x000fe200078ec0ff */
[----:B------:R-:W-:Y:S01]  /*1a70*/  IMAD.HI R3, R3, 0x2, RZ ;  /* 0x0000000203037827 */ /* 0x000fe200078e02ff */
[----:B------:R-:W-:Y:S01]  /*1a80*/  LEA R18, P1, R5, R18, 0x1 ;  /* 0x0000001205127211 */ /* 0x000fe200078208ff */
[----:B------:R-:W-:Y:S01]  /*1a90*/  CS2R R116, SRZ ;  /* 0x0000000000747805 */ /* 0x000fe2000001ff00 */
[----:B------:R-:W-:Y:S01]  /*1aa0*/  LEA.HI R190, R9, R190, RZ, 0x1e ;  /* 0x000000be09be7211 */ /* 0x000fe200078ff0ff */
[C---:B------:R-:W-:Y:S01]  /*1ab0*/  IMAD R10, R8.reuse, 0x40, R11 ;  /* 0x00000040080a7824 */ /* 0x040fe200078e020b */
[C---:B------:R-:W-:Y:S01]  /*1ac0*/  LEA R21, R8.reuse, R9, 0x2 ;  /* 0x0000000908157211 */ /* 0x040fe200078e10ff */
[----:B------:R-:W-:Y:S01]  /*1ad0*/  IMAD.SHL.U32 R8, R8, 0x10, RZ ;  /* 0x0000001008087824 */ /* 0x000fe200078e00ff */
[----:B------:R-:W-:Y:S01]  /*1ae0*/  SHF.L.U32 R9, R7, 0x1, RZ ;  /* 0x0000000107097819 */ /* 0x000fe200000006ff */
[C---:B------:R-:W-:Y:S01]  /*1af0*/  IMAD R225, R135.reuse, 0x9, RZ ;  /* 0x0000000987e17824 */ /* 0x040fe200078e02ff */
[-C--:B------:R-:W-:Y:S01]  /*1b00*/  LEA.HI.X.SX32 R17, R4, R2.reuse, 0x1, P0 ;  /* 0x0000000204117211 */ /* 0x080fe200000f0eff */
[----:B------:R-:W-:Y:S01]  /*1b10*/  IMAD R219, R135, 0xa, RZ ;  /* 0x0000000a87db7824 */ /* 0x000fe200078e02ff */
[----:B------:R-:W-:Y:S01]  /*1b20*/  LEA.HI.X.SX32 R19, R5, R2, 0x1, P1 ;  /* 0x0000000205137211 */ /* 0x000fe200008f0eff */
[----:B------:R-:W-:Y:S01]  /*1b30*/  IMAD.HI R2, R7, 0x2, RZ ;  /* 0x0000000207027827 */ /* 0x000fe200078e02ff */
[----:B------:R-:W-:Y:S01]  /*1b40*/  IADD3 R62, P0, P1, R9, c[0x0][0x170], R6 ;  /* 0x00005c00093e7a10 */ /* 0x000fe2000791e006 */
[----:B------:R-:W-:Y:S01]  /*1b50*/  CS2R R118, SRZ ;  /* 0x0000000000767805 */ /* 0x000fe2000001ff00 */
[----:B------:R-:W-:Y:S01]  /*1b60*/  SHF.R.U32.HI R11, RZ, 0x4, R130 ;  /* 0x00000004ff0b7819 */ /* 0x000fe20000011682 */
[----:B------:R-:W-:Y:S01]  /*1b70*/  IMAD.IADD R5, R15, 0x1, R20 ;  /* 0x000000010f057824 */ /* 0x000fe200078e0214 */
[----:B------:R-:W-:Y:S01]  /*1b80*/  IADD3.X R64, R2, c[0x0][0x174], R3, P0, P1 ;  /* 0x00005d0002407a10 */ /* 0x000fe200007e2403 */
[----:B------:R-:W-:Y:S01]  /*1b90*/  IMAD.WIDE R136, R135, 0x2, R16 ;  /* 0x0000000287887825 */ /* 0x000fe200078e0210 */
[----:B------:R-:W-:Y:S01]  /*1ba0*/  LOP3.LUT R6, R8, 0x30, R13, 0x78, !PT ;  /* 0x0000003008067812 */ /* 0x000fe200078e780d */
[----:B------:R-:W-:Y:S01]  /*1bb0*/  CS2R R68, SRZ ;  /* 0x0000000000447805 */ /* 0x000fe2000001ff00 */
[----:B------:R-:W-:Y:S01]  /*1bc0*/  SGXT.U32 R2, R11, 0x4 ;  /* 0x000000040b02781a */ /* 0x000fe20000000000 */
[C---:B------:R-:W-:Y:S01]  /*1bd0*/  IMAD R213, R135.reuse, 0xb, RZ ;  /* 0x0000000b87d57824 */ /* 0x040fe200078e02ff */
[--C-:B------:R-:W-:Y:S01]  /*1be0*/  SHF.R.S32.HI R4, RZ, 0x6, R130.reuse ;  /* 0x00000006ff047819 */ /* 0x100fe20000011482 */
[----:B------:R-:W-:Y:S01]  /*1bf0*/  IMAD R209, R135, 0xc, RZ ;  /* 0x0000000c87d17824 */ /* 0x000fe200078e02ff */
[----:B------:R-:W-:Y:S01]  /*1c00*/  LEA R6, R21, R6, 0x8 ;  /* 0x0000000615067211 */ /* 0x000fe200078e40ff */
[----:B------:R-:W-:Y:S01]  /*1c10*/  IMAD R21, R2, c[0x0][0x1b8], RZ ;  /* 0x00006e0002157a24 */ /* 0x000fe200078e02ff */
[----:B------:R-:W-:Y:S01]  /*1c20*/  MOV R56, c[0x0][0x1b8] ;  /* 0x00006e0000387a02 */ /* 0x000fe20000000f00 */
[C---:B------:R-:W-:Y:S01]  /*1c30*/  IMAD R205, R135.reuse, 0xd, RZ ;  /* 0x0000000d87cd7824 */ /* 0x040fe200078e02ff */
[----:B------:R-:W-:Y:S01]  /*1c40*/  LEA.HI R3, R130, 0x30, RZ, 0x1c ;  /* 0x0000003082037811 */ /* 0x000fe200078fe0ff */
[----:B------:R-:W-:Y:S01]  /*1c50*/  IMAD R201, R135, 0xe, RZ ;  /* 0x0000000e87c97824 */ /* 0x000fe200078e02ff */
[----:B------:R-:W-:Y:S01]  /*1c60*/  SGXT R4, R4, 0x1 ;  /* 0x000000010404781a */ /* 0x000fe20000000200 */
[----:B------:R-:W-:Y:S01]  /*1c70*/  IMAD R23, R56, 0x10, R21 ;  /* 0x0000001038177824 */ /* 0x000fe200078e0215 */
[----:B------:R-:W-:Y:S01]  /*1c80*/  LEA.HI R2, R130, 0xb0, RZ, 0x1c ;  /* 0x000000b082027811 */ /* 0x000fe200078fe0ff */
[----:B------:R-:W-:Y:S01]  /*1c90*/  IMAD R25, R3, c[0x0][0x1b8], RZ ;  /* 0x00006e0003197a24 */ /* 0x000fe200078e02ff */
[----:B------:R-:W-:Y:S01]  /*1ca0*/  LOP3.LUT R4, R4, 0x90, RZ, 0xc0, !PT ;  /* 0x0000009004047812 */ /* 0x000fe200078ec0ff */
[----:B------:R-:W-:Y:S01]  /*1cb0*/  IMAD R3, R56, 0x10, R23 ;  /* 0x0000001038037824 */ /* 0x000fe200078e0217 */
[----:B------:R-:W-:Y:S01]  /*1cc0*/  SHF.R.S32.HI R8, RZ, 0x2, R130 ;  /* 0x00000002ff087819 */ /* 0x000fe20000011482 */
[----:B------:R-:W-:Y:S01]  /*1cd0*/  IMAD R29, R2, c[0x0][0x1b8], RZ ;  /* 0x00006e00021d7a24 */ /* 0x000fe200078e02ff */
[----:B------:R-:W-:Y:S01]  /*1ce0*/  LOP3.LUT R7, R4, 0x17e, R13, 0x78, !PT ;  /* 0x0000017e04077812 */ /* 0x000fe200078e780d */
[C---:B------:R-:W-:Y:S01]  /*1cf0*/  IMAD R197, R135.reuse, 0xf, RZ ;  /* 0x0000000f87c57824 */ /* 0x040fe200078e02ff */
[----:B------:R-:W-:Y:S01]  /*1d00*/  SGXT R8, R8, 0x1 ;  /* 0x000000010808781a */ /* 0x000fe20000000200 */
[----:B------:R-:W-:Y:S01]  /*1d10*/  IMAD.WIDE R138, R135, 0x2, R18 ;  /* 0x00000002878a7825 */ /* 0x000fe200078e0212 */
[----:B------:R-:W-:Y:S01]  /*1d20*/  LEA.HI R4, R130, 0x70, RZ, 0x1c ;  /* 0x0000007082047811 */ /* 0x000fe200078fe0ff */
[----:B------:R0:W-:Y:S01]  /*1d30*/  STL.64 [R1+0x50], R136 ;  /* 0x0000508801007387 */ /* 0x0001e20000100a00 */
[----:B------:R-:W-:Y:S01]  /*1d40*/  LEA R2, R56, R3, 0x5 ;  /* 0x0000000338027211 */ /* 0x000fe200078e28ff */
[----:B------:R-:W-:Y:S01]  /*1d50*/  IMAD.WIDE R246, R241, 0x2, R16 ;  /* 0x00000002f1f67825 */ /* 0x000fe200078e0210 */
[--C-:B------:R-:W-:Y:S01]  /*1d60*/  LOP3.LUT R9, R10, 0x10, R13.reuse, 0x78, !PT ;  /* 0x000000100a097812 */ /* 0x100fe200078e780d */
[----:B------:R-:W-:Y:S01]  /*1d70*/  STL.64 [R1+0x48], R138 ;  /* 0x0000488a01007387 */ /* 0x000fe20000100a00 */
[----:B------:R-:W-:Y:S01]  /*1d80*/  LOP3.LUT R128, R8, 0x90, RZ, 0xc0, !PT ;  /* 0x0000009008807812 */ /* 0x000fe200078ec0ff */
[----:B------:R-:W-:Y:S01]  /*1d90*/  IMAD R27, R4, c[0x0][0x1b8], RZ ;  /* 0x00006e00041b7a24 */ /* 0x000fe200078e02ff */
[----:B------:R-:W-:Y:S01]  /*1da0*/  LEA.HI R10, R130, 0xf0, RZ, 0x1c ;  /* 0x000000f0820a7811 */ /* 0x000fe200078fe0ff */
[----:B------:R-:W-:Y:S01]  /*1db0*/  IMAD R4, R56, 0x10, R2 ;  /* 0x0000001038047824 */ /* 0x000fe200078e0202 */
[----:B------:R-:W-:Y:S01]  /*1dc0*/  LOP3.LUT R13, R128, 0x10, R13, 0x78, !PT ;  /* 0x00000010800d7812 */ /* 0x000fe200078e780d */
[----:B------:R-:W-:Y:S01]  /*1dd0*/  IMAD R8, R14, 0x20, R9 ;  /* 0x000000200e087824 */ /* 0x000fe200078e0209 */
[----:B------:R-:W-:Y:S01]  /*1de0*/  LEA.HI R11, R130, 0x130, RZ, 0x1c ;  /* 0x00000130820b7811 */ /* 0x000fe200078fe0ff */
[----:B------:R-:W-:Y:S01]  /*1df0*/  IMAD R31, R10, c[0x0][0x1b8], RZ ;  /* 0x00006e000a1f7a24 */ /* 0x000fe200078e02ff */
[----:B------:R-:W-:Y:S01]  /*1e00*/  LEA.HI R14, R130, 0x1b0, RZ, 0x1c ;  /* 0x000001b0820e7811 */ /* 0x000fe200078fe0ff */
[----:B------:R-:W-:Y:S01]  /*1e10*/  IMAD R10, R56, 0x10, R4 ;  /* 0x00000010380a7824 */ /* 0x000fe200078e0204 */
[----:B------:R-:W-:Y:S01]  /*1e20*/  LEA.HI R15, R130, 0x1f0, RZ, 0x1c ;  /* 0x000001f0820f7811 */ /* 0x000fe200078fe0ff */
[----:B------:R-:W-:Y:S01]  /*1e30*/  IMAD.U32 R9, R22, 0x8, R13 ;  /* 0x0000000816097824 */ /* 0x000fe200078e000d */
[----:B------:R-:W-:Y:S01]  /*1e40*/  LEA.HI R13, R130, 0x170, RZ, 0x1c ;  /* 0x00000170820d7811 */ /* 0x000fe200078fe0ff */
[----:B------:R-:W-:Y:S01]  /*1e50*/  IMAD R32, R11, c[0x0][0x1b8], RZ ;  /* 0x00006e000b207a24 */ /* 0x000fe200078e02ff */
[----:B------:R-:W-:Y:S01]  /*1e60*/  LEA R11, R56, R10, 0x5 ;  /* 0x0000000a380b7211 */ /* 0x000fe200078e28ff */
[----:B------:R-:W-:Y:S01]  /*1e70*/  IMAD R34, R14, c[0x0][0x1b8], RZ ;  /* 0x00006e000e227a24 */ /* 0x000fe200078e02ff */
[-C--:B------:R-:W-:Y:S01]  /*1e80*/  LEA R178, P1, R21, R62.reuse, 0x1 ;  /* 0x0000003e15b27211 */ /* 0x080fe200078208ff */
[----:B------:R-:W-:Y:S01]  /*1e90*/  IMAD R33, R13, c[0x0][0x1b8], RZ ;  /* 0x00006e000d217a24 */ /* 0x000fe200078e02ff */
[----:B------:R-:W-:Y:S01]  /*1ea0*/  LEA R164, P0, R27, R62, 0x1 ;  /* 0x0000003e1ba47211 */ /* 0x000fe200078008ff */
[C---:B------:R-:W-:Y:S01]  /*1eb0*/  IMAD R13, R56.reuse, 0x10, R11 ;  /* 0x00000010380d7824 */ /* 0x040fe200078e020b */
[----:B------:R-:W-:Y:S01]  /*1ec0*/  LEA.HI.X.SX32 R179, R21, R64, 0x1, P1 ;  /* 0x0000004015b37211 */ /* 0x000fe200008f0eff */
[----:B------:R-:W-:Y:S01]  /*1ed0*/  IMAD R35, R15, c[0x0][0x1b8], RZ ;  /* 0x00006e000f237a24 */ /* 0x000fe200078e02ff */
[----:B------:R-:W-:Y:S01]  /*1ee0*/  LEA R26, P1, R33, R62, 0x1 ;  /* 0x0000003e211a7211 */ /* 0x000fe200078208ff */
[C---:B------:R-:W-:Y:S01]  /*1ef0*/  IMAD R14, R56.reuse, 0x10, R13 ;  /* 0x00000010380e7824 */ /* 0x040fe200078e020d */
[-C--:B------:R-:W-:Y:S01]  /*1f00*/  LEA.HI.X.SX32 R165, R27, R64.reuse, 0x1, P0 ;  /* 0x000000401ba57211 */ /* 0x080fe200000f0eff */
[--C-:B------:R-:W-:Y:S01]  /*1f10*/  IMAD.WIDE R228, R225, 0x2, R16.reuse ;  /* 0x00000002e1e47825 */ /* 0x100fe200078e0210 */
[----:B------:R-:W-:Y:S01]  /*1f20*/  LEA.HI.X.SX32 R27, R33, R64, 0x1, P1 ;  /* 0x00000040211b7211 */ /* 0x000fe200008f0eff */
[----:B------:R-:W-:Y:S01]  /*1f30*/  CS2R R70, SRZ ;  /* 0x0000000000467805 */ /* 0x000fe2000001ff00 */
[----:B------:R-:W-:Y:S01]  /*1f40*/  LEA R15, R56, R14, 0x5 ;  /* 0x0000000e380f7211 */ /* 0x000fe200078e28ff */
[----:B------:R-:W-:Y:S01]  /*1f50*/  IMAD.WIDE R222, R219, 0x2, R16 ;  /* 0x00000002dbde7825 */ /* 0x000fe200078e0210 */
[-C--:B------:R-:W-:Y:S01]  /*1f60*/  LEA R170, P1, R2, R62.reuse, 0x1 ;  /* 0x0000003e02aa7211 */ /* 0x080fe200078208ff */
[----:B------:R-:W-:Y:S01]  /*1f70*/  CS2R R66, SRZ ;  /* 0x0000000000427805 */ /* 0x000fe2000001ff00 */
[-C--:B------:R-:W-:Y:S01]  /*1f80*/  LEA R172, P5, R25, R62.reuse, 0x1 ;  /* 0x0000003e19ac7211 */ /* 0x080fe200078a08ff */
[----:B------:R-:W-:Y:S01]  /*1f90*/  IMAD R37, R56, 0x10, R15 ;  /* 0x0000001038257824 */ /* 0x000fe200078e020f */
[-C--:B------:R-:W-:Y:S01]  /*1fa0*/  LEA R24, P2, R32, R62.reuse, 0x1 ;  /* 0x0000003e20187211 */ /* 0x080fe200078408ff */
[----:B------:R-:W-:Y:S01]  /*1fb0*/  IMAD.WIDE R214, R213, 0x2, R16 ;  /* 0x00000002d5d67825 */ /* 0x000fe200078e0210 */
[----:B------:R-:W-:Y:S01]  /*1fc0*/  LEA R174, P0, R3, R62, 0x1 ;  /* 0x0000003e03ae7211 */ /* 0x000fe200078008ff */
[----:B------:R-:W-:Y:S01]  /*1fd0*/  CS2R R124, SRZ ;  /* 0x00000000007c7805 */ /* 0x000fe2000001ff00 */
[-C--:B------:R-:W-:Y:S01]  /*1fe0*/  LEA.HI.X.SX32 R171, R2, R64.reuse, 0x1, P1 ;  /* 0x0000004002ab7211 */ /* 0x080fe200008f0eff */
[----:B------:R-:W-:Y:S01]  /*1ff0*/  IMAD R39, R56, 0x10, R37 ;  /* 0x0000001038277824 */ /* 0x000fe200078e0225 */
[-C--:B------:R-:W-:Y:S01]  /*2000*/  LEA.HI.X.SX32 R173, R25, R64.reuse, 0x1, P5 ;  /* 0x0000004019ad7211 */ /* 0x080fe200028f0eff */
[--C-:B------:R-:W-:Y:S01]  /*2010*/  IMAD.WIDE R210, R209, 0x2, R16.reuse ;  /* 0x00000002d1d27825 */ /* 0x100fe200078e0210 */
[-C--:B------:R-:W-:Y:S01]  /*2020*/  LEA.HI.X.SX32 R25, R32, R64.reuse, 0x1, P2 ;  /* 0x0000004020197211 */ /* 0x080fe200010f0eff */
[----:B------:R-:W-:Y:S01]  /*2030*/  CS2R R126, SRZ ;  /* 0x00000000007e7805 */ /* 0x000fe2000001ff00 */
[----:B------:R-:W-:Y:S01]  /*2040*/  LEA R41, R56, R39, 0x5 ;  /* 0x0000002738297211 */ /* 0x000fe200078e28ff */
[----:B------:R-:W-:Y:S01]  /*2050*/  IMAD.WIDE R206, R205, 0x2, R16 ;  /* 0x00000002cdce7825 */ /* 0x000fe200078e0210 */
[----:B------:R-:W-:Y:S01]  /*2060*/  LEA.HI.X.SX32 R175, R3, R64, 0x1, P0 ;  /* 0x0000004003af7211 */ /* 0x000fe200000f0eff */
[----:B------:R-:W-:Y:S01]  /*2070*/  CS2R R76, SRZ ;  /* 0x00000000004c7805 */ /* 0x000fe2000001ff00 */
[-C--:B------:R-:W-:Y:S01]  /*2080*/  LEA R168, P2, R4, R62.reuse, 0x1 ;  /* 0x0000003e04a87211 */ /* 0x080fe200078408ff */
[----:B------:R-:W-:Y:S01]  /*2090*/  IMAD R2, R56, 0x10, R41 ;  /* 0x0000001038027824 */ /* 0x000fe200078e0229 */
[----:B------:R-:W-:Y:S01]  /*20a0*/  LEA R166, P0, R10, R62, 0x1 ;  /* 0x0000003e0aa67211 */ /* 0x000fe200078008ff */
        /* <DEDUP_REMOVED lines=9> */
[C---:B------:R-:W-:Y:S01]  /*2140*/  LEA R4, R56.reuse, R3, 0x5 ;  /* 0x0000000338047211 */ /* 0x040fe200078e28ff */
[----:B------:R-:W-:Y:S01]  /*2150*/  IMAD.MOV.U32 R181, RZ, RZ, 0x3f800000 ;  /* 0x3f800000ffb57424 */ /* 0x000fe200078e00ff */
[----:B------:R-:W-:Y:S01]  /*2160*/  LEA R176, P6, R23, R62, 0x1 ;  /* 0x0000003e17b07211 */ /* 0x000fe200078c08ff */
[----:B------:R-:W-:Y:S01]  /*2170*/  IMAD.MOV.U32 R180, RZ, RZ, 0x3f800000 ;  /* 0x3f800000ffb47424 */ /* 0x000fe200078e00ff */
[-C--:B------:R-:W-:Y:S01]  /*2180*/  LEA.HI.X.SX32 R163, R11, R64.reuse, 0x1, P1 ;  /* 0x000000400ba37211 */ /* 0x080fe200008f0eff */
[C---:B------:R-:W-:Y:S01]  /*2190*/  IMAD R10, R56.reuse, 0x10, R4 ;  /* 0x00000010380a7824 */ /* 0x040fe200078e0204 */
[----:B------:R-:W-:Y:S01]  /*21a0*/  LEA.HI.X.SX32 R161, R13, R64, 0x1, P2 ;  /* 0x000000400da17211 */ /* 0x000fe200010f0eff */
[----:B------:R-:W-:Y:S01]  /*21b0*/  CS2R R74, SRZ ;  /* 0x00000000004a7805 */ /* 0x000fe2000001ff00 */
[-C--:B------:R-:W-:Y:S01]  /*21c0*/  LEA R36, P2, R37, R62.reuse, 0x1 ;  /* 0x0000003e25247211 */ /* 0x080fe200078408ff */
[----:B------:R-:W-:Y:S01]  /*21d0*/  IMAD R11, R56, 0x10, R10 ;  /* 0x00000010380b7824 */ /* 0x000fe200078e020a */
[----:B------:R-:W-:Y:S01]  /*21e0*/  LEA R20, P4, R29, R62, 0x1 ;  /* 0x0000003e1d147211 */ /* 0x000fe200078808ff */
[----:B------:R-:W-:Y:S01]  /*21f0*/  CS2R R80, SRZ ;  /* 0x0000000000507805 */ /* 0x000fe2000001ff00 */
[----:B------:R-:W-:Y:S01]  /*2200*/  LEA.HI.X.SX32 R177, R23, R64, 0x1, P6 ;  /* 0x0000004017b17211 */ /* 0x000fe200030f0eff */
[----:B------:R-:W-:Y:S01]  /*2210*/  CS2R R82, SRZ ;  /* 0x0000000000527805 */ /* 0x000fe2000001ff00 */
[-C--:B------:R-:W-:Y:S01]  /*2220*/  LEA R28, P6, R34, R62.reuse, 0x1 ;  /* 0x0000003e221c7211 */ /* 0x080fe200078c08ff */
[----:B------:R-:W-:Y:S01]  /*2230*/  CS2R R120, SRZ ;  /* 0x0000000000787805 */ /* 0x000fe2000001ff00 */
[----:B------:R-:W-:Y:S01]  /*2240*/  LEA R32, P0, R14, R62, 0x1 ;  /* 0x0000003e0e207211 */ /* 0x000fe200078008ff */
[----:B------:R-:W-:Y:S01]  /*2250*/  CS2R R122, SRZ ;  /* 0x00000000007a7805 */ /* 0x000fe2000001ff00 */
[----:B------:R-:W-:Y:S01]  /*2260*/  LEA.HI.X.SX32 R37, R37, R64, 0x1, P2 ;  /* 0x0000004025257211 */ /* 0x000fe200010f0eff */
[----:B------:R-:W-:Y:S01]  /*2270*/  CS2R R84, SRZ ;  /* 0x0000000000547805 */ /* 0x000fe2000001ff00 */
[-C--:B------:R-:W-:Y:S01]  /*2280*/  LEA R42, P2, R2, R62.reuse, 0x1 ;  /* 0x0000003e022a7211 */ /* 0x080fe200078408ff */
[----:B------:R-:W-:Y:S01]  /*2290*/  CS2R R86, SRZ ;  /* 0x0000000000567805 */ /* 0x000fe2000001ff00 */
[----:B------:R-:W-:Y:S01]  /*22a0*/  LEA R13, R56, R11, 0x5 ;  /* 0x0000000b380d7211 */ /* 0x000fe200078e28ff */
[----:B------:R-:W-:Y:S01]  /*22b0*/  CS2R R88, SRZ ;  /* 0x0000000000587805 */ /* 0x000fe2000001ff00 */
[----:B------:R-:W-:Y:S01]  /*22c0*/  LEA R22, P3, R31, R62, 0x1 ;  /* 0x0000003e1f167211 */ /* 0x000fe200078608ff */
[----:B------:R-:W-:Y:S01]  /*22d0*/  CS2R R90, SRZ ;  /* 0x00000000005a7805 */ /* 0x000fe2000001ff00 */
[----:B------:R-:W-:Y:S01]  /*22e0*/  LEA.HI.X.SX32 R21, R29, R64, 0x1, P4 ;  /* 0x000000401d157211 */ /* 0x000fe200020f0eff */
[----:B------:R-:W-:Y:S01]  /*22f0*/  CS2R R92, SRZ ;  /* 0x00000000005c7805 */ /* 0x000fe2000001ff00 */
[----:B------:R-:W-:Y:S01]  /*2300*/  LEA R30, P5, R35, R62, 0x1 ;  /* 0x0000003e231e7211 */ /* 0x000fe200078a08ff */
[----:B------:R-:W-:Y:S01]  /*2310*/  CS2R R94, SRZ ;  /* 0x00000000005e7805 */ /* 0x000fe2000001ff00 */
[-C--:B------:R-:W-:Y:S01]  /*2320*/  LEA.HI.X.SX32 R29, R34, R64.reuse, 0x1, P6 ;  /* 0x00000040221d7211 */ /* 0x080fe200030f0eff */
[----:B------:R-:W-:Y:S01]  /*2330*/  CS2R R96, SRZ ;  /* 0x0000000000607805 */ /* 0x000fe2000001ff00 */
[----:B------:R-:W-:Y:S01]  /*2340*/  LEA.HI.X.SX32 R33, R14, R64, 0x1, P0 ;  /* 0x000000400e217211 */ /* 0x000fe200000f0eff */
[----:B------:R-:W-:Y:S01]  /*2350*/  CS2R R98, SRZ ;  /* 0x0000000000627805 */ /* 0x000fe2000001ff00 */
[-C--:B------:R-:W-:Y:S01]  /*2360*/  LEA R34, P1, R15, R62.reuse, 0x1 ;  /* 0x0000003e0f227211 */ /* 0x080fe200078208ff */
[----:B------:R-:W-:Y:S01]  /*2370*/  CS2R R100, SRZ ;  /* 0x0000000000647805 */ /* 0x000fe2000001ff00 */
[----:B------:R-:W-:Y:S01]  /*2380*/  LEA R38, P0, R39, R62, 0x1 ;  /* 0x0000003e27267211 */ /* 0x000fe200078008ff */
[----:B------:R-:W-:Y:S01]  /*2390*/  CS2R R102, SRZ ;  /* 0x0000000000667805 */ /* 0x000fe2000001ff00 */
[-C--:B------:R-:W-:Y:S01]  /*23a0*/  LEA.HI.X.SX32 R43, R2, R64.reuse, 0x1, P2 ;  /* 0x00000040022b7211 */ /* 0x080fe200010f0eff */
[C---:B------:R-:W-:Y:S01]  /*23b0*/  IMAD R2, R56.reuse, 0x10, R13 ;  /* 0x0000001038027824 */ /* 0x040fe200078e020d */
[-C--:B------:R-:W-:Y:S01]  /*23c0*/  LEA.HI.X.SX32 R23, R31, R64.reuse, 0x1, P3 ;  /* 0x000000401f177211 */ /* 0x080fe200018f0eff */
[----:B------:R-:W-:Y:S01]  /*23d0*/  CS2R R104, SRZ ;  /* 0x0000000000687805 */ /* 0x000fe2000001ff00 */
[-C--:B------:R-:W-:Y:S01]  /*23e0*/  LEA.HI.X.SX32 R31, R35, R64.reuse, 0x1, P5 ;  /* 0x00000040231f7211 */ /* 0x080fe200028f0eff */
[----:B------:R-:W-:Y:S01]  /*23f0*/  IMAD R14, R56, 0x10, R2 ;  /* 0x00000010380e7824 */ /* 0x000fe200078e0202 */
        /* <DEDUP_REMOVED lines=10> */
[----:B------:R-:W-:Y:S01]  /*24a0*/  LEA R48, P2, R10, R62, 0x1 ;  /* 0x0000003e0a307211 */ /* 0x000fe200078408ff */
[--C-:B------:R-:W-:Y:S01]  /*24b0*/  IMAD.WIDE R240, R241, 0x2, R18.reuse ;  /* 0x00000002f1f07825 */ /* 0x100fe200078e0212 */
[----:B------:R-:W-:Y:S01]  /*24c0*/  LEA.HI.X.SX32 R45, R3, R64, 0x1, P0 ;  /* 0x00000040032d7211 */ /* 0x000fe200000f0eff */
[----:B------:R-:W-:Y:S01]  /*24d0*/  UMOV UR4, URZ ;  /* 0x0000003f00047c82 */ /* 0x000fe20008000000 */
[----:B------:R-:W-:Y:S01]  /*24e0*/  LEA R46, P1, R4, R62, 0x1 ;  /* 0x0000003e042e7211 */ /* 0x000fe200078208ff */
[--C-:B------:R-:W-:Y:S01]  /*24f0*/  IMAD.WIDE R224, R225, 0x2, R18.reuse ;  /* 0x00000002e1e07825 */ /* 0x100fe200078e0212 */
[----:B------:R-:W-:Y:S01]  /*2500*/  LEA R3, R56, R14, 0x5 ;  /* 0x0000000e38037211 */ /* 0x000fe200078e28ff */
[----:B------:R-:W-:Y:S01]  /*2510*/  UMOV UR5, URZ ;  /* 0x0000003f00057c82 */ /* 0x000fe20008000000 */
[-C--:B------:R-:W-:Y:S01]  /*2520*/  LEA.HI.X.SX32 R49, R10, R64.reuse, 0x1, P2 ;  /* 0x000000400a317211 */ /* 0x080fe200010f0eff */
[----:B------:R-:W-:Y:S01]  /*2530*/  IMAD.WIDE R218, R219, 0x2, R18 ;  /* 0x00000002dbda7825 */ /* 0x000fe200078e0212 */
[----:B------:R-:W-:-:S02]  /*2540*/  LEA.HI.X.SX32 R47, R4, R64, 0x1, P1 ;  /* 0x00000040042f7211 */ /* 0x000fc400008f0eff */
[-C--:B------:R-:W-:Y:S01]  /*2550*/  LEA R54, P2, R2, R62.reuse, 0x1 ;  /* 0x0000003e02367211 */ /* 0x080fe200078408ff */
[----:B------:R-:W-:Y:S01]  /*2560*/  IMAD R4, R56, 0x10, R3 ;  /* 0x0000001038047824 */ /* 0x000fe200078e0203 */
[-C--:B------:R-:W-:Y:S01]  /*2570*/  LEA R50, P0, R11, R62.reuse, 0x1 ;  /* 0x0000003e0b327211 */ /* 0x080fe200078008ff */
[----:B------:R-:W-:Y:S01]  /*2580*/  IMAD.WIDE R212, R213, 0x2, R18 ;  /* 0x00000002d5d47825 */ /* 0x000fe200078e0212 */
[----:B------:R-:W-:Y:S02]  /*2590*/  LEA R52, P1, R13, R62, 0x1 ;  /* 0x0000003e0d347211 */ /* 0x000fe400078208ff */
[-C--:B------:R-:W-:Y:S01]  /*25a0*/  LEA.HI.X.SX32 R55, R2, R64.reuse, 0x1, P2 ;  /* 0x0000004002377211 */ /* 0x080fe200010f0eff */
[----:B------:R-:W-:Y:S01]  /*25b0*/  IMAD R2, R56, 0x10, R4 ;  /* 0x0000001038027824 */ /* 0x000fe200078e0204 */
[-C--:B------:R-:W-:Y:S01]  /*25c0*/  LEA.HI.X.SX32 R51, R11, R64.reuse, 0x1, P0 ;  /* 0x000000400b337211 */ /* 0x080fe200000f0eff */
[--C-:B------:R-:W-:Y:S01]  /*25d0*/  IMAD.WIDE R208, R209, 0x2, R18.reuse ;  /* 0x00000002d1d07825 */ /* 0x100fe200078e0212 */
[----:B------:R-:W-:Y:S01]  /*25e0*/  LEA.HI.X.SX32 R53, R13, R64, 0x1, P1 ;  /* 0x000000400d357211 */ /* 0x000fe200008f0eff */
[----:B------:R-:W-:Y:S01]  /*25f0*/  CS2R R10, SRZ ;  /* 0x00000000000a7805 */ /* 0x000fe2000001ff00 */
[-C--:B------:R-:W-:Y:S01]  /*2600*/  LEA R56, P0, R14, R62.reuse, 0x1 ;  /* 0x0000003e0e387211 */ /* 0x080fe200078008ff */
[----:B------:R-:W-:Y:S01]  /*2610*/  IMAD.WIDE R204, R205, 0x2, R18 ;  /* 0x00000002cdcc7825 */ /* 0x000fe200078e0212 */
[----:B------:R-:W-:-:S02]  /*2620*/  LEA R58, P1, R3, R62, 0x1 ;  /* 0x0000003e033a7211 */ /* 0x000fc400078208ff */
[-C--:B------:R-:W-:Y:S01]  /*2630*/  LEA R60, P2, R4, R62.reuse, 0x1 ;  /* 0x0000003e043c7211 */ /* 0x080fe200078408ff */
[--C-:B------:R-:W-:Y:S01]  /*2640*/  IMAD.WIDE R200, R201, 0x2, R18.reuse ;  /* 0x00000002c9c87825 */ /* 0x100fe200078e0212 */
[----:B------:R-:W-:Y:S02]  /*2650*/  LEA R62, P3, R2, R62, 0x1 ;  /* 0x0000003e023e7211 */ /* 0x000fe400078608ff */
[C---:B------:R-:W-:Y:S01]  /*2660*/  LEA.HI R193, R242.reuse, 0x18, RZ, 0x1e ;  /* 0x00000018f2c17811 */ /* 0x040fe200078ff0ff */
[----:B------:R-:W-:Y:S01]  /*2670*/  IMAD.WIDE R196, R197, 0x2, R18 ;  /* 0x00000002c5c47825 */ /* 0x000fe200078e0212 */
[----:B------:R-:W-:Y:S02]  /*2680*/  LEA.HI R192, R242, 0x10, RZ, 0x1e ;  /* 0x00000010f2c07811 */ /* 0x000fe400078ff0ff */
[----:B------:R-:W-:Y:S01]  /*2690*/  SHF.R.U32.HI R13, RZ, 0x3, R130 ;  /* 0x00000003ff0d7819 */ /* 0x000fe20000011682 */
[----:B------:R-:W-:Y:S01]  /*26a0*/  IMAD.IADD R131, R12, 0x1, R193 ;  /* 0x000000010c837824 */ /* 0x000fe200078e02c1 */
[----:B------:R-:W-:Y:S01]  /*26b0*/  LEA.HI R191, R242, 0x8, RZ, 0x1e ;  /* 0x00000008f2bf7811 */ /* 0x000fe200078ff0ff */
[----:B------:R-:W-:Y:S01]  /*26c0*/  IMAD.IADD R129, R12, 0x1, R192 ;  /* 0x000000010c817824 */ /* 0x000fe200078e02c0 */
[----:B------:R-:W-:Y:S01]  /*26d0*/  LEA.HI.X.SX32 R63, R2, R64, 0x1, P3 ;  /* 0x00000040023f7211 */ /* 0x000fe200018f0eff */
[C---:B------:R-:W-:Y:S01]  /*26e0*/  IMAD R129, R135.reuse, 0x3, RZ ;  /* 0x0000000387817824 */ /* 0x040fe200078e02ff */
[----:B------:R-:W-:Y:S01]  /*26f0*/  LEA.HI R2, R242, R12, RZ, 0x1e ;  /* 0x0000000cf2027211 */ /* 0x000fe200078ff0ff */
[----:B------:R-:W-:Y:S01]  /*2700*/  IMAD.SHL.U32 R131, R135, 0x4, RZ ;  /* 0x0000000487837824 */ /* 0x000fe200078e00ff */
[----:B------:R-:W-:Y:S01]  /*2710*/  LOP3.LUT R187, R13, 0x4, RZ, 0xc0, !PT ;  /* 0x000000040dbb7812 */ /* 0x000fe200078ec0ff */
[C---:B------:R-:W-:Y:S01]  /*2720*/  IMAD.SHL.U32 R13, R135.reuse, 0x2, RZ ;  /* 0x00000002870d7824 */ /* 0x040fe200078e00ff */
[----:B------:R-:W-:Y:S01]  /*2730*/  IADD3 R12, R12, R191, RZ ;  /* 0x000000bf0c0c7210 */ /* 0x000fe20007ffe0ff */
[----:B------:R-:W-:Y:S01]  /*2740*/  IMAD.SHL.U32 R12, R192, 0x8, RZ ;  /* 0x00000008c00c7824 */ /* 0x000fe200078e00ff */
[----:B------:R-:W-:Y:S01]  /*2750*/  SHF.L.U32 R233, R135, 0x3, RZ ;  /* 0x0000000387e97819 */ /* 0x000fe200000006ff */
[----:B0-----:R-:W-:Y:S01]  /*2760*/  IMAD.WIDE R136, R13, 0x2, R18 ;  /* 0x000000020d887825 */ /* 0x001fe200078e0212 */
[----:B------:R-:W-:-:S02]  /*2770*/  LOP3.LUT R183, R128, 0x160, R134, 0xf8, !PT ;  /* 0x0000016080b77812 */ /* 0x000fc400078ef886 */
[-C--:B------:R-:W-:Y:S01]  /*2780*/  LEA.HI.X.SX32 R57, R14, R64.reuse, 0x1, P0 ;  /* 0x000000400e397211 */ /* 0x080fe200000f0eff */
[----:B------:R-:W-:Y:S01]  /*2790*/  IMAD.WIDE R134, R13, 0x2, R16 ;  /* 0x000000020d867825 */ /* 0x000fe200078e0210 */
[-C--:B------:R-:W-:Y:S02]  /*27a0*/  LEA.HI.X.SX32 R59, R3, R64.reuse, 0x1, P1 ;  /* 0x00000040033b7211 */ /* 0x080fe400008f0eff */
[C---:B------:R-:W-:Y:S01]  /*27b0*/  LOP3.LUT P0, RZ, R130.reuse, 0x3, RZ, 0xc0, !PT ;  /* 0x0000000382ff7812 */ /* 0x040fe2000780c0ff */
[----:B------:R-:W-:Y:S01]  /*27c0*/  IMAD.IADD R185, R187, 0x1, R12 ;  /* 0x00000001bbb97824 */ /* 0x000fe200078e020c */
[----:B------:R0:W-:Y:S01]  /*27d0*/  STL.64 [R1+0x40], R134 ;  /* 0x0000408601007387 */ /* 0x0001e20000100a00 */
[----:B------:R-:W-:Y:S01]  /*27e0*/  IMAD.WIDE R12, R129, 0x2, R16 ;  /* 0x00000002810c7825 */ /* 0x000fe200078e0210 */
[----:B------:R-:W-:Y:S02]  /*27f0*/  LOP3.LUT P1, RZ, R130, 0x1, RZ, 0xc0, !PT ;  /* 0x0000000182ff7812 */ /* 0x000fe4000782c0ff */
[----:B------:R-:W-:Y:S01]  /*2800*/  STL.64 [R1+0x38], R136 ;  /* 0x0000388801007387 */ /* 0x000fe20000100a00 */
[----:B------:R-:W-:Y:S01]  /*2810*/  LOP3.LUT R183, R183, 0x10, R130, 0x78, !PT ;  /* 0x00000010b7b77812 */ /* 0x000fe200078e7882 */
[----:B------:R-:W-:Y:S01]  /*2820*/  IMAD.SHL.U32 R186, R191, 0x8, RZ ;  /* 0x00000008bfba7824 */ /* 0x000fe200078e00ff */
[----:B------:R-:W-:Y:S01]  /*2830*/  SHF.L.U32 R132, R242, 0x1, RZ ;  /* 0x00000001f2847819 */ /* 0x000fe200000006ff */
[----:B------:R1:W-:Y:S01]  /*2840*/  STL.64 [R1+0x30], R12 ;  /* 0x0000300c01007387 */ /* 0x0003e20000100a00 */
[----:B------:R-:W-:Y:S01]  /*2850*/  SHF.L.U32 R184, R193, 0x3, RZ ;  /* 0x00000003c1b87819 */ /* 0x000fe200000006ff */
[----:B------:R-:W-:Y:S01]  /*2860*/  IMAD.IADD R186, R187, 0x1, R186 ;  /* 0x00000001bbba7824 */ /* 0x000fe200078e02ba */
[----:B------:R-:W-:Y:S01]  /*2870*/  LEA.HI.X.SX32 R61, R4, R64, 0x1, P2 ;  /* 0x00000040043d7211 */ /* 0x000fe200010f0eff */
[----:B0-----:R-:W-:Y:S01]  /*2880*/  IMAD.WIDE R134, R129, 0x2, R18 ;  /* 0x0000000281867825 */ /* 0x001fe200078e0212 */
[C---:B------:R-:W-:Y:S01]  /*2890*/  LOP3.LUT R3, R0.reuse, 0x10, RZ, 0x3c, !PT ;  /* 0x0000001000037812 */ /* 0x040fe200078e3cff */
[----:B------:R-:W-:Y:S01]  /*28a0*/  CS2R R64, SRZ ;  /* 0x0000000000407805 */ /* 0x000fe2000001ff00 */
[C---:B------:R-:W-:Y:S01]  /*28b0*/  LOP3.LUT R4, R0.reuse, 0x20, RZ, 0x3c, !PT ;  /* 0x0000002000047812 */ /* 0x040fe200078e3cff */
[----:B------:R-:W-:Y:S01]  /*28c0*/  IMAD.WIDE R128, R131, 0x2, R16 ;  /* 0x0000000283807825 */ /* 0x000fe200078e0210 */
[----:B------:R-:W-:Y:S01]  /*28d0*/  STL.64 [R1+0x28], R134 ;  /* 0x0000288601007387 */ /* 0x000fe20000100a00 */
[----:B------:R-:W-:-:S02]  /*28e0*/  LOP3.LUT R2, R0, 0x30, RZ, 0x3c, !PT ;  /* 0x0000003000027812 */ /* 0x000fc400078e3cff */
[----:B-1----:R-:W-:Y:S01]  /*28f0*/  IMAD.WIDE R12, R131, 0x2, R18 ;  /* 0x00000002830c7825 */ /* 0x002fe200078e0212 */
[----:B------:R0:W-:Y:S01]  /*2900*/  STL.64 [R1+0x20], R128 ;  /* 0x0000208001007387 */ /* 0x0001e20000100a00 */
[C---:B------:R-:W-:Y:S02]  /*2910*/  LOP3.LUT R3, R0.reuse, 0x40, RZ, 0x3c, !PT ;  /* 0x0000004000037812 */ /* 0x040fe400078e3cff */
[--C-:B------:R-:W-:Y:S01]  /*2920*/  IMAD.WIDE R130, R133, 0x2, R16.reuse ;  /* 0x0000000285827825 */ /* 0x100fe200078e0210 */
[----:B------:R1:W-:Y:S01]  /*2930*/  STL.64 [R1+0x18], R12 ;  /* 0x0000180c01007387 */ /* 0x0003e20000100a00 */
[C---:B------:R-:W-:Y:S02]  /*2940*/  LOP3.LUT R4, R0.reuse, 0x50, RZ, 0x3c, !PT ;  /* 0x0000005000047812 */ /* 0x040fe400078e3cff */
[C---:B------:R-:W-:Y:S01]  /*2950*/  LOP3.LUT R2, R0.reuse, 0x60, RZ, 0x3c, !PT ;  /* 0x0000006000027812 */ /* 0x040fe200078e3cff */
[----:B------:R2:W-:Y:S01]  /*2960*/  STL.64 [R1+0x10], R130 ;  /* 0x0000108201007387 */ /* 0x0005e20000100a00 */
[----:B------:R-:W-:Y:S01]  /*2970*/  LOP3.LUT R3, R0, 0x70, RZ, 0x3c, !PT ;  /* 0x0000007000037812 */ /* 0x000fe200078e3cff */
[----:B------:R-:W-:Y:S01]  /*2980*/  IMAD.WIDE R236, R233, 0x2, R16 ;  /* 0x00000002e9ec7825 */ /* 0x000fe200078e0210 */
[----:B------:R-:W-:-:S02]  /*2990*/  IADD3 R184, R187, R184, RZ ;  /* 0x000000b8bbb87210 */ /* 0x000fc40007ffe0ff */
[C---:B------:R-:W-:Y:S01]  /*29a0*/  ISETP.GE.U32.AND P6, PT, R188.reuse, 0x40, PT ;  /* 0x00000040bc00780c */ /* 0x040fe20003fc6070 */
[----:B0-----:R-:W-:Y:S01]  /*29b0*/  IMAD.WIDE R128, R133, 0x2, R18 ;  /* 0x0000000285807825 */ /* 0x001fe200078e0212 */
[----:B------:R-:W-:Y:S02]  /*29c0*/  MOV R2, 0xff800000 ;  /* 0xff80000000027802 */ /* 0x000fe40000000f00 */
[----:B------:R-:W-:Y:S01]  /*29d0*/  MOV R14, 0xff800000 ;  /* 0xff800000000e7802 */ /* 0x000fe20000000f00 */
[C---:B-1----:R-:W-:Y:S01]  /*29e0*/  IMAD.WIDE R12, R251.reuse, 0x2, R16 ;  /* 0x00000002fb0c7825 */ /* 0x042fe200078e0210 */
[----:B------:R2:W-:Y:S01]  /*29f0*/  STL.64 [R1+0x8], R128 ;  /* 0x0000088001007387 */ /* 0x0005e20000100a00 */
[----:B------:R-:W-:Y:S02]  /*2a00*/  MOV R15, 0x3f800000 ;  /* 0x3f800000000f7802 */ /* 0x000fe40000000f00 */
[----:B------:R-:W-:Y:S01]  /*2a10*/  IMAD.MOV.U32 R3, RZ, RZ, -0x800000 ;  /* 0xff800000ff037424 */ /* 0x000fe200078e00ff */
[----:B------:R2:W-:Y:S01]  /*2a20*/  STL.64 [R1], R12 ;  /* 0x0000000c01007387 */ /* 0x0005e20000100a00 */
[----:B------:R-:W-:Y:S01]  /*2a30*/  IMAD.MOV.U32 R4, RZ, RZ, -0x800000 ;  /* 0xff800000ff047424 */ /* 0x000fe200078e00ff */
[----:B------:R-:W-:Y:S01]  /*2a40*/  ISETP.LT.U32.AND P0, PT, R188, 0x40, !P0 ;  /* 0x00000040bc00780c */ /* 0x000fe20004701070 */
[----:B------:R-:W-:Y:S01]  /*2a50*/  IMAD.IADD R187, R132, 0x1, R187 ;  /* 0x0000000184bb7824 */ /* 0x000fe200078e02bb */
[----:B------:R-:W-:Y:S01]  /*2a60*/  ISETP.LT.U32.AND P1, PT, R188, 0x40, !P1 ;  /* 0x00000040bc00780c */ /* 0x000fe20004f21070 */
[----:B------:R-:W-:Y:S01]  /*2a70*/  IMAD.WIDE R250, R251, 0x2, R18 ;  /* 0x00000002fbfa7825 */ /* 0x000fe200078e0212 */
[----:B------:R-:W-:-:S02]  /*2a80*/  LOP3.LUT R194, R6, 0x40, RZ, 0x3c, !PT ;  /* 0x0000004006c27812 */ /* 0x000fc400078e3cff */
[----:B------:R-:W-:Y:S01]  /*2a90*/  LOP3.LUT R189, R8, 0x20, RZ, 0x3c, !PT ;  /* 0x0000002008bd7812 */ /* 0x000fe200078e3cff */
[----:B------:R-:W-:-:S04]  /*2aa0*/  IMAD.WIDE R232, R233, 0x2, R18 ;  /* 0x00000002e9e87825 */ /* 0x000fc800078e0212 */
.L_x_1:
[----:B------:R-:W3:Y:S04]  /*2ab0*/  LDL.64 R132, [R1+0x50] ;  /* 0x0000500001847983 */ /* 0x000ee80000100a00 */
[----:B--2---:R-:W2:Y:S04]  /*2ac0*/  LDL.64 R130, [R1+0x48] ;  /* 0x0000480001827983 */ /* 0x004ea80000100a00 */
[----:B------:R-:W4:Y:S04]  /*2ad0*/  LDL.64 R134, [R1+0x20] ;  /* 0x0000200001867983 */ /* 0x000f280000100a00 */
[----:B------:R-:W5:Y:S04]  /*2ae0*/  LDL.64 R154, [R1+0x40] ;  /* 0x00004000019a7983 */ /* 0x000f680000100a00 */
[----:B------:R-:W5:Y:S04]  /*2af0*/  LDL.64 R152, [R1+0x30] ;  /* 0x0000300001987983 */ /* 0x000f680000100a00 */
[----:B------:R-:W5:Y:S04]  /*2b00*/  LDL.64 R138, [R1+0x38] ;  /* 0x00003800018a7983 */ /* 0x000f680000100a00 */
[----:B------:R-:W5:Y:S04]  /*2b10*/  LDL.64 R136, [R1+0x28] ;  /* 0x0000280001887983 */ /* 0x000f680000100a00 */
[----:B------:R-:W5:Y:S04]  /*2b20*/  LDL.64 R150, [R1+0x18] ;  /* 0x0000180001967983 */ /* 0x000f680000100a00 */
[----:B------:R-:W5:Y:S04]  /*2b30*/  LDL.64 R148, [R1+0x10] ;  /* 0x0000100001947983 */ /* 0x000f680000100a00 */
[----:B------:R-:W5:Y:S04]  /*2b40*/  LDL.64 R142, [R1+0x8] ;  /* 0x00000800018e7983 */ /* 0x000f680000100a00 */
[----:B------:R-:W5:Y:S01]  /*2b50*/  LDL.64 R140, [R1] ;  /* 0x00000000018c7983 */ /* 0x000f620000100a00 */
[----:B------:R-:W-:-:S04]  /*2b60*/  IMAD.WIDE R128, R11, 0x2, R16 ;  /* 0x000000020b807825 */ /* 0x000fc800078e0210 */
[C---:B------:R-:W-:Y:S02]  /*2b70*/  IMAD.WIDE R146, R11.reuse, 0x2, R18 ;  /* 0x000000020b927825 */ /* 0x040fe400078e0212 */
[----:B------:R0:W5:Y:S04]  /*2b80*/  LDG.E.U16 R128, [R128.64] ;  /* 0x0000000680807981 */ /* 0x000168000c1e1500 */
[----:B------:R1:W5:Y:S01]  /*2b90*/  LDG.E.U16 R146, [R146.64] ;  /* 0x0000000692927981 */ /* 0x000362000c1e1500 */
[----:B---3--:R-:W-:-:S04]  /*2ba0*/  IMAD.WIDE R132, R11, 0x2, R132 ;  /* 0x000000020b847825 */ /* 0x008fc800078e0284 */
[C---:B--2---:R-:W-:Y:S01]  /*2bb0*/  IMAD.WIDE R130, R11.reuse, 0x2, R130 ;  /* 0x000000020b827825 */ /* 0x044fe200078e0282 */
[----:B------:R5:W2:Y:S03]  /*2bc0*/  LDG.E.U16 R145, [R132.64] ;  /* 0x0000000684917981 */ /* 0x000aa6000c1e1500 */
[C---:B----4-:R-:W-:Y:S01]  /*2bd0*/  IMAD.WIDE R134, R11.reuse, 0x2, R134 ;  /* 0x000000020b867825 */ /* 0x050fe200078e0286 */
[----:B------:R3:W4:Y:S04]  /*2be0*/  LDG.E.U16 R144, [R130.64] ;  /* 0x0000000682907981 */ /* 0x000728000c1e1500 */
[----:B0-----:R0:W2:Y:S01]  /*2bf0*/  LDG.E.U16 R129, [R134.64] ;  /* 0x0000000686817981 */ /* 0x0010a2000c1e1500 */
[----:B-----5:R-:W-:-:S04]  /*2c00*/  IMAD.WIDE R132, R11, 0x2, R154 ;  /* 0x000000020b847825 */ /* 0x020fc800078e029a */
[C---:B---3--:R-:W-:Y:S02]  /*2c10*/  IMAD.WIDE R130, R11.reuse, 0x2, R152 ;  /* 0x000000020b827825 */ /* 0x048fe400078e0298 */
[----:B------:R3:W5:Y:S02]  /*2c20*/  LDG.E.U16 R133, [R132.64] ;  /* 0x0000000684857981 */ /* 0x000764000c1e1500 */
[C---:B------:R-:W-:Y:S02]  /*2c30*/  IMAD.WIDE R138, R11.reuse, 0x2, R138 ;  /* 0x000000020b8a7825 */ /* 0x040fe400078e028a */
[----:B------:R1:W2:Y:S02]  /*2c40*/  LDG.E.U16 R131, [R130.64] ;  /* 0x0000000682837981 */ /* 0x0002a4000c1e1500 */
[----:B------:R-:W-:-:S04]  /*2c50*/  IMAD.WIDE R136, R11, 0x2, R136 ;  /* 0x000000020b887825 */ /* 0x000fc800078e0288 */
[C---:B0-----:R-:W-:Y:S01]  /*2c60*/  IMAD.WIDE R134, R11.reuse, 0x2, R150 ;  /* 0x000000020b867825 */ /* 0x041fe200078e0296 */
[----:B---3--:R0:W3:Y:S04]  /*2c70*/  LDG.E.U16 R132, [R138.64] ;  /* 0x000000068a847981 */ /* 0x0080e8000c1e1500 */
[----:B-1----:R1:W2:Y:S01]  /*2c80*/  LDG.E.U16 R130, [R136.64] ;  /* 0x0000000688827981 */ /* 0x0022a2000c1e1500 */
[----:B------:R-:W-:-:S03]  /*2c90*/  IMAD.WIDE R140, R11, 0x2, R140 ;  /* 0x000000020b8c7825 */ /* 0x000fc600078e028c */
[----:B------:R1:W2:Y:S01]  /*2ca0*/  LDG.E.U16 R147, [R134.64] ;  /* 0x0000000686937981 */ /* 0x0002a2000c1e1500 */
[----:B0-----:R-:W-:-:S03]  /*2cb0*/  IMAD.WIDE R138, R11, 0x2, R142 ;  /* 0x000000020b8a7825 */ /* 0x001fc600078e028e */
[----:B------:R0:W2:Y:S01]  /*2cc0*/  LDG.E.U16 R150, [R140.64] ;  /* 0x000000068c967981 */ /* 0x0000a2000c1e1500 */
[----:B-1----:R-:W-:-:S03]  /*2cd0*/  IMAD.WIDE R136, R11, 0x2, R148 ;  /* 0x000000020b887825 */ /* 0x002fc600078e0294 */
[----:B------:R1:W2:Y:S01]  /*2ce0*/  LDG.E.U16 R149, [R138.64] ;  /* 0x000000068a957981 */ /* 0x0002a2000c1e1500 */
[----:B------:R-:W-:-:S03]  /*2cf0*/  IMAD.WIDE R134, R11, 0x2, R246 ;  /* 0x000000020b867825 */ /* 0x000fc600078e02f6 */
[----:B------:R0:W2:Y:S01]  /*2d00*/  LDG.E.U16 R148, [R136.64] ;  /* 0x0000000688947981 */ /* 0x0000a2000c1e1500 */
[----:B------:R-:W-:-:S03]  /*2d10*/  IMAD.WIDE R142, R11, 0x2, R250 ;  /* 0x000000020b8e7825 */ /* 0x000fc600078e02fa */
[----:B------:R0:W2:Y:S01]  /*2d20*/  LDG.E.U16 R152, [R134.64] ;  /* 0x0000000686987981 */ /* 0x0000a2000c1e1500 */
[----:B-1----:R-:W-:-:S03]  /*2d30*/  IMAD.WIDE R138, R11, 0x2, R236 ;  /* 0x000000020b8a7825 */ /* 0x002fc600078e02ec */
[----:B------:R1:W2:Y:S01]  /*2d40*/  LDG.E.U16 R151, [R142.64] ;  /* 0x000000068e977981 */ /* 0x0002a2000c1e1500 */
[----:B0-----:R-:W-:-:S03]  /*2d50*/  IMAD.WIDE R136, R11, 0x2, R240 ;  /* 0x000000020b887825 */ /* 0x001fc600078e02f0 */
[----:B------:R0:W2:Y:S01]  /*2d60*/  LDG.E.U16 R154, [R138.64] ;  /* 0x000000068a9a7981 */ /* 0x0000a2000c1e1500 */
[----:B------:R-:W-:-:S03]  /*2d70*/  IMAD.WIDE R140, R11, 0x2, R232 ;  /* 0x000000020b8c7825 */ /* 0x000fc600078e02e8 */
[----:B------:R0:W3:Y:S01]  /*2d80*/  LDG.E.U16 R153, [R136.64] ;  /* 0x0000000688997981 */ /* 0x0000e2000c1e1500 */
[----:B------:R-:W-:-:S03]  /*2d90*/  IMAD.WIDE R134, R11, 0x2, R224 ;  /* 0x000000020b867825 */ /* 0x000fc600078e02e0 */
[----:B------:R0:W3:Y:S01]  /*2da0*/  LDG.E.U16 R155, [R140.64] ;  /* 0x000000068c9b7981 */ /* 0x0000e2000c1e1500 */
[----:B-1----:R-:W-:-:S03]  /*2db0*/  IMAD.WIDE R142, R11, 0x2, R228 ;  /* 0x000000020b8e7825 */ /* 0x002fc600078e02e4 */
[----:B------:R1:W4:Y:S01]  /*2dc0*/  LDG.E.U16 R157, [R134.64] ;  /* 0x00000006869d7981 */ /* 0x000322000c1e1500 */
[----:B0-----:R-:W-:-:S03]  /*2dd0*/  IMAD.WIDE R136, R11, 0x2, R222 ;  /* 0x000000020b887825 */ /* 0x001fc600078e02de */
[----:B------:R0:W4:Y:S01]  /*2de0*/  LDG.E.U16 R156, [R142.64] ;  /* 0x000000068e9c7981 */ /* 0x000122000c1e1500 */
[----:B------:R-:W-:-:S03]  /*2df0*/  IMAD.WIDE R138, R11, 0x2, R218 ;  /* 0x000000020b8a7825 */ /* 0x000fc600078e02da */
[----:B------:R0:W5:Y:S01]  /*2e00*/  LDG.E.U16 R158, [R136.64] ;  /* 0x00000006889e7981 */ /* 0x000162000c1e1500 */
[----:B------:R-:W-:-:S03]  /*2e10*/  IMAD.WIDE R140, R11, 0x2, R214 ;  /* 0x000000020b8c7825 */ /* 0x000fc600078e02d6 */
[----:B------:R0:W5:Y:S01]  /*2e20*/  LDG.E.U16 R159, [R138.64] ;  /* 0x000000068a9f7981 */ /* 0x000162000c1e1500 */
[----:B-1----:R-:W-:-:S03]  /*2e30*/  IMAD.WIDE R134, R11, 0x2, R210 ;  /* 0x000000020b867825 */ /* 0x002fc600078e02d2 */
[----:B------:R1:W5:Y:S01]  /*2e40*/  LDG.E.U16 R140, [R140.64] ;  /* 0x000000068c8c7981 */ /* 0x000362000c1e1500 */
[----:B0-----:R-:W-:-:S04]  /*2e50*/  IMAD.WIDE R142, R11, 0x2, R212 ;  /* 0x000000020b8e7825 */ /* 0x001fc800078e02d4 */
[C---:B------:R-:W-:Y:S02]  /*2e60*/  IMAD.WIDE R136, R11.reuse, 0x2, R208 ;  /* 0x000000020b887825 */ /* 0x040fe400078e02d0 */
[----:B------:R0:W5:Y:S02]  /*2e70*/  LDG.E.U16 R142, [R142.64] ;  /* 0x000000068e8e7981 */ /* 0x000164000c1e1500 */
[C---:B------:R-:W-:Y:S02]  /*2e80*/  IMAD.WIDE R138, R11.reuse, 0x2, R206 ;  /* 0x000000020b8a7825 */ /* 0x040fe400078e02ce */
[----:B-1----:R1:W5:Y:S04]  /*2e90*/  LDG.E.U16 R141, [R134.64] ;  /* 0x00000006868d7981 */ /* 0x002368000c1e1500 */
[----:B------:R1:W5:Y:S04]  /*2ea0*/  LDG.E.U16 R138, [R138.64] ;  /* 0x000000068a8a7981 */ /* 0x000368000c1e1500 */
[----:B0-----:R0:W5:Y:S01]  /*2eb0*/  LDG.E.U16 R143, [R136.64] ;  /* 0x00000006888f7981 */ /* 0x001162000c1e1500 */
[----:B-1----:R-:W-:-:S05]  /*2ec0*/  IMAD.WIDE R134, R11, 0x2, R204 ;  /* 0x000000020b867825 */ /* 0x002fca00078e02cc */
[----:B------:R1:W5:Y:S01]  /*2ed0*/  LDG.E.U16 R139, [R134.64] ;  /* 0x00000006868b7981 */ /* 0x000362000c1e1500 */
[----:B0-----:R-:W-:-:S06]  /*2ee0*/  IMAD.WIDE R136, R11, 0x2, R202 ;  /* 0x000000020b887825 */ /* 0x001fcc00078e02ca */
[----:B------:R0:W5:Y:S01]  /*2ef0*/  LDG.E.U16 R136, [R136.64] ;  /* 0x0000000688887981 */ /* 0x000162000c1e1500 */
[----:B-1----:R-:W-:-:S05]  /*2f00*/  IMAD.WIDE R134, R11, 0x2, R200 ;  /* 0x000000020b867825 */ /* 0x002fca00078e02c8 */
[----:B0-----:R0:W5:Y:S02]  /*2f10*/  LDG.E.U16 R137, [R134.64] ;  /* 0x0000000686897981 */ /* 0x001164000c1e1500 */
[----:B0-----:R-:W-:-:S05]  /*2f20*/  IMAD.WIDE R134, R11, 0x2, R198 ;  /* 0x000000020b867825 */ /* 0x001fca00078e02c6 */
[----:B------:R0:W5:Y:S02]  /*2f30*/  LDG.E.U16 R195, [R134.64] ;  /* 0x0000000686c37981 */ /* 0x000164000c1e1500 */
[----:B0-----:R-:W-:-:S06]  /*2f40*/  IMAD.WIDE R134, R11, 0x2, R196 ;  /* 0x000000020b867825 */ /* 0x001fcc00078e02c4 */
[----:B------:R-:W5:Y:S04]  /*2f50*/  LDG.E.U16 R134, [R134.64] ;  /* 0x0000000686867981 */ /* 0x000f68000c1e1500 */
[----:B------:R-:W-:Y:S01]  /*2f60*/  BAR.SYNC.DEFER_BLOCKING 0x0 ;  /* 0x0000000000007b1d */ /* 0x000fe20000010000 */
[C---:B------:R-:W-:Y:S02]  /*2f70*/  LOP3.LUT R216, R0.reuse, 0x10, RZ, 0x3c, !PT ;  /* 0x0000001000d87812 */ /* 0x040fe400078e3cff */
[----:B------:R-:W-:-:S03]  /*2f80*/  LOP3.LUT R217, R0, 0x20, RZ, 0x3c, !PT ;  /* 0x0000002000d97812 */ /* 0x000fc600078e3cff */
[----:B------:R-:W-:Y:S04]  /*2f90*/  STS.U16 [R0+0x8000], R128 ;  /* 0x0080008000007388 */ /* 0x000fe80000000400 */
[----:B------:R-:W-:Y:S04]  /*2fa0*/  STS.U16 [R0+0x8200], R146 ;  /* 0x0082009200007388 */ /* 0x000fe80000000400 */
[----:B--2---:R-:W-:Y:S04]  /*2fb0*/  STS.U16 [R0+0xa000], R154 ;  /* 0x00a0009a00007388 */ /* 0x004fe80000000400 */
[----:B---3--:R-:W-:Y:S04]  /*2fc0*/  STS.U16 [R0+0xa200], R155 ;  /* 0x00a2009b00007388 */ /* 0x008fe80000000400 */
[----:B------:R-:W-:Y:S04]  /*2fd0*/  STS.U16 [R216+0x8400], R145 ;  /* 0x00840091d8007388 */ /* 0x000fe80000000400 */
[----:B----4-:R-:W-:Y:S04]  /*2fe0*/  STS.U16 [R216+0x8600], R144 ;  /* 0x00860090d8007388 */ /* 0x010fe80000000400 */
[----:B------:R-:W-:Y:S04]  /*2ff0*/  STS.U16 [R216+0xa400], R156 ;  /* 0x00a4009cd8007388 */ /* 0x000fe80000000400 */
[----:B------:R0:W-:Y:S04]  /*3000*/  STS.U16 [R216+0xa600], R157 ;  /* 0x00a6009dd8007388 */ /* 0x0001e80000000400 */
[----:B-----5:R-:W-:Y:S04]  /*3010*/  STS.U16 [R217+0x8800], R133 ;  /* 0x00880085d9007388 */ /* 0x020fe80000000400 */
[----:B------:R-:W-:Y:S01]  /*3020*/  STS.U16 [R217+0x8a00], R132 ;  /* 0x008a0084d9007388 */ /* 0x000fe20000000400 */
[----:B0-----:R-:W-:-:S03]  /*3030*/  LOP3.LUT R216, R0, 0x30, RZ, 0x3c, !PT ;  /* 0x0000003000d87812 */ /* 0x001fc600078e3cff */
[----:B------:R-:W-:Y:S04]  /*3040*/  STS.U16 [R217+0xa800], R158 ;  /* 0x00a8009ed9007388 */ /* 0x000fe80000000400 */
[----:B------:R0:W-:Y:S04]  /*3050*/  STS.U16 [R217+0xaa00], R159 ;  /* 0x00aa009fd9007388 */ /* 0x0001e80000000400 */
[----:B------:R-:W-:Y:S04]  /*3060*/  STS.U16 [R216+0x8c00], R131 ;  /* 0x008c0083d8007388 */ /* 0x000fe80000000400 */
        /* <DEDUP_REMOVED lines=18> */
[----:B------:R-:W-:Y:S04]  /*3190*/  STS.U16 [R217+0xba00], R137 ;  /* 0x00ba0089d9007388 */ /* 0x000fe80000000400 */
[----:B------:R-:W-:Y:S04]  /*31a0*/  STS.U16 [R216+0x9c00], R152 ;  /* 0x009c0098d8007388 */ /* 0x000fe80000000400 */
[----:B------:R-:W-:Y:S04]  /*31b0*/  STS.U16 [R216+0x9e00], R153 ;  /* 0x009e0099d8007388 */ /* 0x000fe80000000400 */
[----:B------:R-:W-:Y:S04]  /*31c0*/  STS.U16 [R216+0xbc00], R195 ;  /* 0x00bc00c3d8007388 */ /* 0x000fe80000000400 */
[----:B------:R-:W-:Y:S04]  /*31d0*/  STS.U16 [R216+0xbe00], R134 ;  /* 0x00be0086d8007388 */ /* 0x000fe80000000400 */
[----:B------:R-:W-:Y:S06]  /*31e0*/  BAR.SYNC.DEFER_BLOCKING 0x0 ;  /* 0x0000000000007b1d */ /* 0x000fec0000010000 */
[----:B------:R-:W-:Y:S04]  /*31f0*/  LDSM.16.MT88.4 R136, [R8] ;  /* 0x000000000888783b */ /* 0x000fe80000004200 */
[----:B------:R-:W0:Y:S04]  /*3200*/  LDSM.16.M88.4 R144, [R6+0x8000] ;  /* 0x008000000690783b */ /* 0x000e280000000200 */
[----:B------:R-:W1:Y:S04]  /*3210*/  LDSM.16.MT88.4 R152, [R189] ;  /* 0x00000000bd98783b */ /* 0x000e680000004200 */
[----:B------:R-:W2:Y:S04]  /*3220*/  LDSM.16.MT88.4 R132, [R8+0x400] ;  /* 0x000400000884783b */ /* 0x000ea80000004200 */
[----:B------:R-:W3:Y:S04]  /*3230*/  LDSM.16.MT88.4 R140, [R189+0x400] ;  /* 0x00040000bd8c783b */ /* 0x000ee80000004200 */
[----:B------:R-:W-:Y:S04]  /*3240*/  LDSM.16.MT88.4 R128, [R8+0x800] ;  /* 0x000800000880783b */ /* 0x000fe80000004200 */
[----:B------:R-:W4:Y:S04]  /*3250*/  LDSM.16.M88.4 R156, [R194+0x8000] ;  /* 0x00800000c29c783b */ /* 0x000f280000000200 */
[----:B------:R-:W5:Y:S01]  /*3260*/  LDSM.16.MT88.4 R148, [R189+0x800] ;  /* 0x00080000bd94783b */ /* 0x000f620000004200 */
[-C--:B0-----:R-:W-:Y:S08]  /*3270*/  HMMA.16816.F32 R136, R136, R144.reuse, RZ ;  /* 0x000000908888723c */ /* 0x081ff000000018ff */
[----:B-1----:R-:W-:Y:S11]  /*3280*/  HMMA.16816.F32 R152, R152, R144, RZ ;  /* 0x000000909898723c */ /* 0x002ff600000018ff */
[----:B------:R-:W-:Y:S05]  /*3290*/  @!UPT UIADD3 URZ, URZ, URZ, URZ ;  /* 0x0000003f3f3ff290 */ /* 0x000fea000fffe03f */
[-C--:B--2---:R-:W-:Y:S01]  /*32a0*/  HMMA.16816.F32 R132, R132, R146.reuse, R136 ;  /* 0x000000928484723c */ /* 0x084fe20000001888 */
[----:B------:R-:W0:Y:S07]  /*32b0*/  LDSM.16.MT88.4 R136, [R8+0xc00] ;  /* 0x000c00000888783b */ /* 0x000e2e0000004200 */
[----:B---3--:R-:W-:Y:S01]  /*32c0*/  HMMA.16816.F32 R144, R140, R146, R152 ;  /* 0x000000928c90723c */ /* 0x008fe20000001898 */
[----:B------:R-:W1:Y:S04]  /*32d0*/  LDSM.16.MT88.4 R140, [R189+0xc00] ;  /* 0x000c0000bd8c783b */ /* 0x000e680000004200 */
[----:B------:R-:W-:Y:S11]  /*32e0*/  LDSM.16.M88.4 R152, [R6+0x8080] ;  /* 0x008080000698783b */ /* 0x000ff60000000200 */
[-C--:B----4-:R-:W-:Y:S01]  /*32f0*/  HMMA.16816.F32 R128, R128, R156.reuse, R132 ;  /* 0x0000009c8080723c */ /* 0x090fe20000001884 */
[----:B------:R-:W2:Y:S07]  /*3300*/  LDSM.16.MT88.4 R132, [R8+0x1000] ;  /* 0x001000000884783b */ /* 0x000eae0000004200 */
[----:B-----5:R-:W-:Y:S01]  /*3310*/  HMMA.16816.F32 R148, R148, R156, R144 ;  /* 0x0000009c9494723c */ /* 0x020fe20000001890 */
[----:B------:R-:W3:Y:S11]  /*3320*/  LDSM.16.MT88.4 R144, [R189+0x1000] ;  /* 0x00100000bd90783b */ /* 0x000ef60000004200 */
[----:B------:R-:W-:Y:S04]  /*3330*/  @!UPT UIADD3 URZ, URZ, URZ, URZ ;  /* 0x0000003f3f3ff290 */ /* 0x000fe8000fffe03f */
[-C--:B0-----:R-:W-:Y:S01]  /*3340*/  HMMA.16816.F32 R136, R136, R158.reuse, R128 ;  /* 0x0000009e8888723c */ /* 0x081fe20000001880 */
[----:B------:R-:W0:Y:S07]  /*3350*/  LDSM.16.MT88.4 R128, [R8+0x1400] ;  /* 0x001400000880783b */ /* 0x000e2e0000004200 */
[----:B-1----:R-:W-:Y:S01]  /*3360*/  HMMA.16816.F32 R156, R140, R158, R148 ;  /* 0x0000009e8c9c723c */ /* 0x002fe20000001894 */
[----:B------:R-:W1:Y:S04]  /*3370*/  LDSM.16.MT88.4 R140, [R189+0x1400] ;  /* 0x00140000bd8c783b */ /* 0x000e680000004200 */
[----:B------:R-:W-:Y:S11]  /*3380*/  LDSM.16.M88.4 R148, [R194+0x8080] ;  /* 0x00808000c294783b */ /* 0x000ff60000000200 */
[-C--:B--2---:R-:W-:Y:S01]  /*3390*/  HMMA.16816.F32 R132, R132, R152.reuse, R136 ;  /* 0x000000988484723c */ /* 0x084fe20000001888 */
[----:B------:R-:W2:Y:S07]  /*33a0*/  LDSM.16.MT88.4 R136, [R8+0x1800] ;  /* 0x001800000888783b */ /* 0x000eae0000004200 */
[----:B---3--:R-:W-:Y:S01]  /*33b0*/  HMMA.16816.F32 R144, R144, R152, R156 ;  /* 0x000000989090723c */ /* 0x008fe2000000189c */
        /* <DEDUP_REMOVED lines=25> */
[----:B------:R-:W-:Y:S04]  /*3550*/  LDSM.16.MT88.4 R144, [R8+0x3000] ;  /* 0x003000000890783b */ /* 0x000fe80000004200 */
[----:B------:R-:W-:Y:S11]  /*3560*/  LDSM.16.M88.4 R152, [R6+0x8180] ;  /* 0x008180000698783b */ /* 0x000ff60000000200 */
[-C--:B--2---:R-:W-:Y:S01]  /*3570*/  HMMA.16816.F32 R132, R132, R156.reuse, R136 ;  /* 0x0000009c8484723c */ /* 0x084fe20000001888 */
[----:B------:R-:W1:Y:S07]  /*3580*/  LDSM.16.MT88.4 R136, [R189+0x2c00] ;  /* 0x002c0000bd88783b */ /* 0x000e6e0000004200 */
[----:B---3--:R-:W-:Y:S01]  /*3590*/  HMMA.16816.F32 R148, R148, R156, R140 ;  /* 0x0000009c9494723c */ /* 0x008fe2000000188c */
[----:B------:R-:W2:Y:S11]  /*35a0*/  LDSM.16.MT88.4 R140, [R189+0x3000] ;  /* 0x00300000bd8c783b */ /* 0x000eb60000004200 */
[----:B------:R-:W-:Y:S04]  /*35b0*/  @!UPT UIADD3 URZ, URZ, URZ, URZ ;  /* 0x0000003f3f3ff290 */ /* 0x000fe8000fffe03f */
[-C--:B0-----:R-:W-:Y:S01]  /*35c0*/  HMMA.16816.F32 R128, R128, R158.reuse, R132 ;  /* 0x0000009e8080723c */ /* 0x081fe20000001884 */
[----:B------:R-:W0:Y:S07]  /*35d0*/  LDSM.16.MT88.4 R132, [R8+0x3400] ;  /* 0x003400000884783b */ /* 0x000e2e0000004200 */
[----:B-1----:R-:W-:Y:S01]  /*35e0*/  HMMA.16816.F32 R156, R136, R158, R148 ;  /* 0x0000009e889c723c */ /* 0x002fe20000001894 */
[----:B------:R-:W1:Y:S04]  /*35f0*/  LDSM.16.MT88.4 R136, [R189+0x3400] ;  /* 0x00340000bd88783b */ /* 0x000e680000004200 */
[----:B------:R-:W-:Y:S11]  /*3600*/  LDSM.16.MT88.4 R148, [R8+0x3800] ;  /* 0x003800000894783b */ /* 0x000ff60000004200 */
[-C--:B------:R-:W-:Y:S01]  /*3610*/  HMMA.16816.F32 R144, R144, R152.reuse, R128 ;  /* 0x000000989090723c */ /* 0x080fe20000001880 */
[----:B------:R-:W3:Y:S07]  /*3620*/  LDSM.16.M88.4 R128, [R194+0x8180] ;  /* 0x00818000c280783b */ /* 0x000eee0000000200 */
[----:B--2---:R-:W-:Y:S01]  /*3630*/  HMMA.16816.F32 R140, R140, R152, R156 ;  /* 0x000000988c8c723c */ /* 0x004fe2000000189c */
[----:B------:R-:W-:Y:S11]  /*3640*/  LDSM.16.MT88.4 R156, [R8+0x3c00] ;  /* 0x003c0000089c783b */ /* 0x000ff60000004200 */
[----:B------:R-:W-:Y:S04]  /*3650*/  @!UPT UIADD3 URZ, URZ, URZ, URZ ;  /* 0x0000003f3f3ff290 */ /* 0x000fe8000fffe03f */
[-C--:B0-----:R-:W-:Y:S01]  /*3660*/  HMMA.16816.F32 R132, R132, R154.reuse, R144 ;  /* 0x0000009a8484723c */ /* 0x081fe20000001890 */
[----:B------:R-:W0:Y:S07]  /*3670*/  LDSM.16.MT88.4 R144, [R189+0x3800] ;  /* 0x00380000bd90783b */ /* 0x000e2e0000004200 */
[----:B-1----:R-:W-:Y:S01]  /*3680*/  HMMA.16816.F32 R152, R136, R154, R140 ;  /* 0x0000009a8898723c */ /* 0x002fe2000000188c */
[----:B------:R-:W-:Y:S04]  /*3690*/  LDSM.16.MT88.4 R136, [R8+0x4000] ;  /* 0x004000000888783b */ /* 0x000fe80000004200 */
[----:B------:R-:W-:Y:S11]  /*36a0*/  LDSM.16.M88.4 R140, [R6+0x8200] ;  /* 0x00820000068c783b */ /* 0x000ff60000000200 */
[-C--:B---3--:R-:W-:Y:S01]  /*36b0*/  HMMA.16816.F32 R148, R148, R128.reuse, R132 ;  /* 0x000000809494723c */ /* 0x088fe20000001884 */
[----:B------:R-:W1:Y:S07]  /*36c0*/  LDSM.16.MT88.4 R132, [R189+0x3c00] ;  /* 0x003c0000bd84783b */ /* 0x000e6e0000004200 */
[----:B0-----:R-:W-:Y:S01]  /*36d0*/  HMMA.16816.F32 R144, R144, R128, R152 ;  /* 0x000000809090723c */ /* 0x001fe20000001898 */
[----:B------:R-:W0:Y:S11]  /*36e0*/  LDSM.16.MT88.4 R152, [R189+0x4000] ;  /* 0x00400000bd98783b */ /* 0x000e360000004200 */
[----:B------:R-:W-:Y:S04]  /*36f0*/  @!UPT UIADD3 URZ, URZ, URZ, URZ ;  /* 0x0000003f3f3ff290 */ /* 0x000fe8000fffe03f */
[-C--:B------:R-:W-:Y:S01]  /*3700*/  HMMA.16816.F32 R156, R156, R130.reuse, R148 ;  /* 0x000000829c9c723c */ /* 0x080fe20000001894 */
[----:B------:R-:W2:Y:S07]  /*3710*/  LDSM.16.MT88.4 R148, [R8+0x4400] ;  /* 0x004400000894783b */ /* 0x000eae0000004200 */
[----:B-1----:R-:W-:Y:S01]  /*3720*/  HMMA.16816.F32 R132, R132, R130, R144 ;  /* 0x000000828484723c */ /* 0x002fe20000001890 */
[----:B------:R-:W-:Y:S04]  /*3730*/  LDSM.16.MT88.4 R144, [R8+0x4800] ;  /* 0x004800000890783b */ /* 0x000fe80000004200 */
[----:B------:R-:W-:Y:S11]  /*3740*/  LDSM.16.M88.4 R128, [R194+0x8200] ;  /* 0x00820000c280783b */ /* 0x000ff60000000200 */
[-C--:B------:R-:W-:Y:S01]  /*3750*/  HMMA.16816.F32 R156, R136, R140.reuse, R156 ;  /* 0x0000008c889c723c */ /* 0x080fe2000000189c */
[----:B------:R-:W1:Y:S07]  /*3760*/  LDSM.16.MT88.4 R136, [R189+0x4400] ;  /* 0x00440000bd88783b */ /* 0x000e6e0000004200 */
[----:B0-----:R-:W-:Y:S01]  /*3770*/  HMMA.16816.F32 R132, R152, R140, R132 ;  /* 0x0000008c9884723c */ /* 0x001fe20000001884 */
[----:B------:R-:W-:Y:S11]  /*3780*/  LDSM.16.MT88.4 R152, [R8+0x4c00] ;  /* 0x004c00000898783b */ /* 0x000ff60000004200 */
[----:B------:R-:W-:Y:S04]  /*3790*/  @!UPT UIADD3 URZ, URZ, URZ, URZ ;  /* 0x0000003f3f3ff290 */ /* 0x000fe8000fffe03f */
[-C--:B--2---:R-:W-:Y:S01]  /*37a0*/  HMMA.16816.F32 R156, R148, R142.reuse, R156 ;  /* 0x0000008e949c723c */ /* 0x084fe2000000189c */
[----:B------:R-:W0:Y:S07]  /*37b0*/  LDSM.16.MT88.4 R148, [R189+0x4800] ;  /* 0x00480000bd94783b */ /* 0x000e2e0000004200 */
[----:B-1----:R-:W-:Y:S01]  /*37c0*/  HMMA.16816.F32 R132, R136, R142, R132 ;  /* 0x0000008e8884723c */ /* 0x002fe20000001884 */
[----:B------:R-:W1:Y:S04]  /*37d0*/  LDSM.16.MT88.4 R136, [R189+0x4c00] ;  /* 0x004c0000bd88783b */ /* 0x000e680000004200 */
[----:B------:R-:W-:Y:S11]  /*37e0*/  LDSM.16.M88.4 R140, [R6+0x8280] ;  /* 0x00828000068c783b */ /* 0x000ff60000000200 */
[-C--:B------:R-:W-:Y:S01]  /*37f0*/  HMMA.16816.F32 R156, R144, R128.reuse, R156 ;  /* 0x00000080909c723c */ /* 0x080fe2000000189c */
[----:B------:R-:W2:Y:S07]  /*3800*/  LDSM.16.MT88.4 R144, [R8+0x5000] ;  /* 0x005000000890783b */ /* 0x000eae0000004200 */
[----:B0-----:R-:W-:Y:S01]  /*3810*/  HMMA.16816.F32 R132, R148, R128, R132 ;  /* 0x000000809484723c */ /* 0x001fe20000001884 */
[----:B------:R-:W0:Y:S11]  /*3820*/  LDSM.16.MT88.4 R148, [R189+0x5000] ;  /* 0x00500000bd94783b */ /* 0x000e360000004200 */
[----:B------:R-:W-:Y:S04]  /*3830*/  @!UPT UIADD3 URZ, URZ, URZ, URZ ;  /* 0x0000003f3f3ff290 */ /* 0x000fe8000fffe03f */
[-C--:B------:R-:W-:Y:S01]  /*3840*/  HMMA.16816.F32 R156, R152, R130.reuse, R156 ;  /* 0x00000082989c723c */ /* 0x080fe2000000189c */
[----:B------:R-:W3:Y:S07]  /*3850*/  LDSM.16.MT88.4 R152, [R8+0x5400] ;  /* 0x005400000898783b */ /* 0x000eee0000004200 */
[----:B-1----:R-:W-:Y:S01]  /*3860*/  HMMA.16816.F32 R132, R136, R130, R132 ;  /* 0x000000828884723c */ /* 0x002fe20000001884 */
[----:B------:R-:W1:Y:S04]  /*3870*/  LDSM.16.MT88.4 R128, [R189+0x5400] ;  /* 0x00540000bd80783b */ /* 0x000e680000004200 */
[----:B------:R-:W-:Y:S11]  /*3880*/  LDSM.16.M88.4 R136, [R194+0x8280] ;  /* 0x00828000c288783b */ /* 0x000ff60000000200 */
[-C--:B--2---:R-:W-:Y:S01]  /*3890*/  HMMA.16816.F32 R156, R144, R140.reuse, R156 ;  /* 0x0000008c909c723c */ /* 0x084fe2000000189c */
[----:B------:R-:W2:Y:S07]  /*38a0*/  LDSM.16.MT88.4 R144, [R8+0x5800] ;  /* 0x005800000890783b */ /* 0x000eae0000004200 */
[----:B0-----:R-:W-:Y:S01]  /*38b0*/  HMMA.16816.F32 R132, R148, R140, R132 ;  /* 0x0000008c9484723c */ /* 0x001fe20000001884 */
[----:B------:R-:W0:Y:S11]  /*38c0*/  LDSM.16.MT88.4 R148, [R189+0x5800] ;  /* 0x00580000bd94783b */ /* 0x000e360000004200 */
[----:B------:R-:W-:Y:S04]  /*38d0*/  @!UPT UIADD3 URZ, URZ, URZ, URZ ;  /* 0x0000003f3f3ff290 */ /* 0x000fe8000fffe03f */
[-C--:B---3--:R-:W-:Y:S01]  /*38e0*/  HMMA.16816.F32 R156, R152, R142.reuse, R156 ;  /* 0x0000008e989c723c */ /* 0x088fe2000000189c */
[----:B------:R-:W3:Y:S07]  /*38f0*/  LDSM.16.MT88.4 R152, [R8+0x5c00] ;  /* 0x005c00000898783b */ /* 0x000eee0000004200 */
[----:B-1----:R-:W-:Y:S01]  /*3900*/  HMMA.16816.F32 R128, R128, R142, R132 ;  /* 0x0000008e8080723c */ /* 0x002fe20000001884 */
[----:B------:R-:W1:Y:S04]  /*3910*/  LDSM.16.MT88.4 R132, [R189+0x5c00] ;  /* 0x005c0000bd84783b */ /* 0x000e680000004200 */
[----:B------:R-:W-:Y:S11]  /*3920*/  LDSM.16.M88.4 R140, [R6+0x8300] ;  /* 0x00830000068c783b */ /* 0x000ff60000000200 */
[-C--:B--2---:R-:W-:Y:S01]  /*3930*/  HMMA.16816.F32 R156, R144, R136.reuse, R156 ;  /* 0x00000088909c723c */ /* 0x084fe2000000189c */
[----:B------:R-:W2:Y:S07]  /*3940*/  LDSM.16.MT88.4 R144, [R8+0x6000] ;  /* 0x006000000890783b */ /* 0x000eae0000004200 */
[----:B0-----:R-:W-:Y:S01]  /*3950*/  HMMA.16816.F32 R128, R148, R136, R128 ;  /* 0x000000889480723c */ /* 0x001fe20000001880 */
[----:B------:R-:W-:Y:S11]  /*3960*/  LDSM.16.MT88.4 R148, [R8+0x6400] ;  /* 0x006400000894783b */ /* 0x000ff60000004200 */
[----:B------:R-:W-:Y:S04]  /*3970*/  @!UPT UIADD3 URZ, URZ, URZ, URZ ;  /* 0x0000003f3f3ff290 */ /* 0x000fe8000fffe03f */
[-C--:B---3--:R-:W-:Y:S01]  /*3980*/  HMMA.16816.F32 R156, R152, R138.reuse, R156 ;  /* 0x0000008a989c723c */ /* 0x088fe2000000189c */
[----:B------:R-:W0:Y:S07]  /*3990*/  LDSM.16.MT88.4 R152, [R189+0x6000] ;  /* 0x00600000bd98783b */ /* 0x000e2e0000004200 */
        /* <DEDUP_REMOVED lines=8> */
[-C--:B------:R-:W-:Y:S01]  /*3a20*/  HMMA.16816.F32 R156, R148, R142.reuse, R156 ;  /* 0x0000008e949c723c */ /* 0x080fe2000000189c */
[----:B------:R-:W0:Y:S07]  /*3a30*/  LDSM.16.MT88.4 R148, [R189+0x6800] ;  /* 0x00680000bd94783b */ /* 0x000e2e0000004200 */
        /* <DEDUP_REMOVED lines=22> */
[----:B------:R-:W4:Y:S04]  /*3ba0*/  S2R R216, SR_CTAID.X ;  /* 0x0000000000d87919 */ /* 0x000f280000002500 */
[----:B------:R-:W5:Y:S07]  /*3bb0*/  S2R R195, SR_CTAID.X ;  /* 0x0000000000c37919 */ /* 0x000f6e0000002500 */
[-C--:B--2---:R-:W-:Y:S01]  /*3bc0*/  HMMA.16816.F32 R144, R144, R132.reuse, R152 ;  /* 0x000000849090723c */ /* 0x084fe20000001898 */
[----:B------:R-:W-:Y:S07]  /*3bd0*/  BAR.SYNC.DEFER_BLOCKING 0x0 ;  /* 0x0000000000007b1d */ /* 0x000fee0000010000 */
[----:B0-----:R-:W-:Y:S01]  /*3be0*/  HMMA.16816.F32 R128, R148, R132, R128 ;  /* 0x000000849480723c */ /* 0x001fe20000001880 */
[----:B----4-:R-:W-:-:S06]  /*3bf0*/  IMAD.SHL.U32 R216, R216, 0x20, RZ ;  /* 0x00000020d8d87824 */ /* 0x010fcc00078e00ff */
[----:B------:R-:W-:Y:S01]  /*3c00*/  IADD3 R132, P2, R190, UR4, RZ ;  /* 0x00000004be847c10 */ /* 0x000fe2000ff5e0ff */
[----:B-----5:R-:W-:Y:S01]  /*3c10*/  IMAD.SHL.U32 R195, R195, 0x20, RZ ;  /* 0x00000020c3c37824 */ /* 0x020fe200078e00ff */
[----:B------:R-:W-:-:S03]  /*3c20*/  LEA.HI R216, R242, R216, RZ, 0x1e ;  /* 0x000000d8f2d87211 */ /* 0x000fc600078ff0ff */
[----:B------:R-:W-:Y:S01]  /*3c30*/  IMAD.IADD R195, R195, 0x1, R191 ;  /* 0x00000001c3c37824 */ /* 0x000fe200078e02bf */
[----:B------:R-:W-:-:S03]  /*3c40*/  ISETP.GT.U32.AND P3, PT, R132, R216, PT ;  /* 0x000000d88400720c */ /* 0x000fc60003f64070 */
[----:B---3--:R-:W-:Y:S01]  /*3c50*/  HMMA.16816.F32 R144, R156, R134, R144 ;  /* 0x000000869c90723c */ /* 0x008fe20000001890 */
[CC--:B------:R-:W-:Y:S02]  /*3c60*/  ISETP.GT.U32.AND P5, PT, R132.reuse, R195.reuse, PT ;  /* 0x000000c38400720c */ /* 0x0c0fe40003fa4070 */
[----:B------:R-:W-:-:S05]  /*3c70*/  ISETP.GE.U32.AND P4, PT, R132, R195, PT ;  /* 0x000000c38400720c */ /* 0x000fca0003f86070 */
[----:B-1----:R-:W-:Y:S01]  /*3c80*/  HMMA.16816.F32 R128, R136, R134, R128 ;  /* 0x000000868880723c */ /* 0x002fe20000001880 */
[----:B------:R-:W0:Y:S06]  /*3c90*/  S2R R195, SR_CTAID.X ;  /* 0x0000000000c37919 */ /* 0x000e2c0000002500 */
[----:B------:R-:W-:Y:S02]  /*3ca0*/  IADD3.X R137, RZ, UR5, RZ, P2, !PT ;  /* 0x00000005ff897c10 */ /* 0x000fe400097fe4ff */
[----:B------:R-:W-:Y:S02]  /*3cb0*/  ISETP.GE.U32.AND P2, PT, R132, R216, PT ;  /* 0x000000d88400720c */ /* 0x000fe40003f46070 */
[----:B------:R-:W1:Y:S01]  /*3cc0*/  S2R R216, SR_CTAID.X ;  /* 0x0000000000d87919 */ /* 0x000e620000002500 */
[----:B------:R-:W-:-:S02]  /*3cd0*/  ISETP.GT.U32.AND.EX P3, PT, R137, RZ, PT, P3 ;  /* 0x000000ff8900720c */ /* 0x000fc40003f64130 */
[----:B------:R-:W-:Y:S02]  /*3ce0*/  ISETP.GE.U32.AND.EX P2, PT, R137, RZ, PT, P2 ;  /* 0x000000ff8900720c */ /* 0x000fe40003f46120 */
[----:B------:R-:W-:Y:S02]  /*3cf0*/  FMUL R136, R144, c[0x0][0x188] ;  /* 0x0000620090887a20 */ /* 0x000fe40000400000 */
[----:B------:R-:W-:Y:S01]  /*3d00*/  FMUL R134, R145, c[0x0][0x188] ;  /* 0x0000620091867a20 */ /* 0x000fe20000400000 */
[C---:B------:R-:W-:Y:S01]  /*3d10*/  ISETP.GT.U32.AND.EX P5, PT, R137.reuse, RZ, PT, P5 ;  /* 0x000000ff8900720c */ /* 0x040fe20003fa4150 */
[----:B------:R-:W-:Y:S01]  /*3d20*/  FMUL R135, R146, c[0x0][0x188] ;  /* 0x0000620092877a20 */ /* 0x000fe20000400000 */
[----:B------:R-:W-:Y:S01]  /*3d30*/  ISETP.GE.U32.AND.EX P4, PT, R137, RZ, PT, P4 ;  /* 0x000000ff8900720c */ /* 0x000fe20003f86140 */
[----:B------:R-:W-:Y:S02]  /*3d40*/  FMUL R133, R147, c[0x0][0x188] ;  /* 0x0000620093857a20 */ /* 0x000fe40000400000 */
[----:B0-----:R-:W-:Y:S01]  /*3d50*/  IMAD.SHL.U32 R195, R195, 0x20, RZ ;  /* 0x00000020c3c37824 */ /* 0x001fe200078e00ff */
[----:B------:R-:W-:-:S02]  /*3d60*/  FSEL R136, R136, -INF , !P3 ;  /* 0xff80000088887808 */ /* 0x000fc40005800000 */
[----:B-1----:R-:W-:Y:S02]  /*3d70*/  SHF.L.U32 R216, R216, 0x5, RZ ;  /* 0x00000005d8d87819 */ /* 0x002fe400000006ff */
[----:B------:R-:W-:-:S03]  /*3d80*/  IADD3 R195, R195, R193, RZ ;  /* 0x000000c1c3c37210 */ /* 0x000fc60007ffe0ff */
[----:B------:R-:W-:Y:S01]  /*3d90*/  IMAD.IADD R216, R216, 0x1, R192 ;  /* 0x00000001d8d87824 */ /* 0x000fe200078e02c0 */
[----:B------:R-:W-:Y:S02]  /*3da0*/  FSEL R134, R134, -INF , !P2 ;  /* 0xff80000086867808 */ /* 0x000fe40005000000 */
[----:B------:R-:W-:Y:S02]  /*3db0*/  FSEL R135, R135, -INF , !P5 ;  /* 0xff80000087877808 */ /* 0x000fe40006800000 */
[CC--:B------:R-:W-:Y:S02]  /*3dc0*/  ISETP.GT.U32.AND P3, PT, R132.reuse, R216.reuse, PT ;  /* 0x000000d88400720c */ /* 0x0c0fe40003f64070 */
[C---:B------:R-:W-:Y:S02]  /*3dd0*/  ISETP.GE.U32.AND P2, PT, R132.reuse, R216, PT ;  /* 0x000000d88400720c */ /* 0x040fe40003f46070 */
[----:B------:R-:W-:Y:S02]  /*3de0*/  FSEL R133, R133, -INF , !P4 ;  /* 0xff80000085857808 */ /* 0x000fe40006000000 */
[----:B------:R-:W-:-:S02]  /*3df0*/  ISETP.GT.U32.AND P5, PT, R132, R195, PT ;  /* 0x000000c38400720c */ /* 0x000fc40003fa4070 */
[----:B------:R-:W-:Y:S01]  /*3e00*/  ISETP.GE.U32.AND P4, PT, R132, R195, PT ;  /* 0x000000c38400720c */ /* 0x000fe20003f86070 */
[----:B------:R-:W-:Y:S01]  /*3e10*/  FMUL R128, R128, c[0x0][0x188] ;  /* 0x0000620080807a20 */ /* 0x000fe20000400000 */
[----:B------:R-:W-:Y:S01]  /*3e20*/  ISETP.GT.U32.AND.EX P3, PT, R137, RZ, PT, P3 ;  /* 0x000000ff8900720c */ /* 0x000fe20003f64130 */
[----:B------:R-:W-:Y:S01]  /*3e30*/  FMUL R129, R129, c[0x0][0x188] ;  /* 0x0000620081817a20 */ /* 0x000fe20000400000 */
[C---:B------:R-:W-:Y:S01]  /*3e40*/  ISETP.GE.U32.AND.EX P2, PT, R137.reuse, RZ, PT, P2 ;  /* 0x000000ff8900720c */ /* 0x040fe20003f46120 */
[----:B------:R-:W-:Y:S01]  /*3e50*/  FMUL R132, R130, c[0x0][0x188] ;  /* 0x0000620082847a20 */ /* 0x000fe20000400000 */
[----:B------:R-:W-:Y:S01]  /*3e60*/  ISETP.GT.U32.AND.EX P5, PT, R137, RZ, PT, P5 ;  /* 0x000000ff8900720c */ /* 0x000fe20003fa4150 */
[----:B------:R-:W-:Y:S01]  /*3e70*/  FMUL R138, R131, c[0x0][0x188] ;  /* 0x00006200838a7a20 */ /* 0x000fe20000400000 */
[----:B------:R-:W-:Y:S02]  /*3e80*/  ISETP.GE.U32.AND.EX P4, PT, R137, RZ, PT, P4 ;  /* 0x000000ff8900720c */ /* 0x000fe40003f86140 */
[----:B------:R-:W-:-:S02]  /*3e90*/  FSEL R131, R128, -INF , !P3 ;  /* 0xff80000080837808 */ /* 0x000fc40005800000 */
[----:B------:R-:W-:Y:S02]  /*3ea0*/  FSEL R130, R129, -INF , !P2 ;  /* 0xff80000081827808 */ /* 0x000fe40005000000 */
[----:B------:R-:W-:Y:S02]  /*3eb0*/  FSEL R129, R132, -INF , !P5 ;  /* 0xff80000084817808 */ /* 0x000fe40006800000 */
[----:B------:R-:W-:Y:S02]  /*3ec0*/  FSEL R128, R138, -INF , !P4 ;  /* 0xff8000008a807808 */ /* 0x000fe40006000000 */
[----:B------:R-:W-:Y:S02]  /*3ed0*/  FMNMX R142, R136, R134, !PT ;  /* 0x00000086888e7209 */ /* 0x000fe40007800000 */
[----:B------:R-:W-:Y:S02]  /*3ee0*/  FMNMX R140, R135, R133, !PT ;  /* 0x00000085878c7209 */ /* 0x000fe40007800000 */
[----:B------:R-:W-:-:S02]  /*3ef0*/  FMNMX R139, R131, R130, !PT ;  /* 0x00000082838b7209 */ /* 0x000fc40007800000 */
[----:B------:R-:W-:Y:S01]  /*3f00*/  FMNMX R138, R129, R128, !PT ;  /* 0x00000080818a7209 */ /* 0x000fe20007800000 */
[----:B------:R-:W0:Y:S04]  /*3f10*/  SHFL.BFLY PT, R143, R142, 0x2, 0x1f ;  /* 0x0c401f008e8f7f89 */ /* 0x000e2800000e0000 */
[----:B------:R-:W1:Y:S04]  /*3f20*/  SHFL.BFLY PT, R141, R140, 0x2, 0x1f ;  /* 0x0c401f008c8d7f89 */ /* 0x000e6800000e0000 */
[----:B------:R-:W2:Y:S04]  /*3f30*/  SHFL.BFLY PT, R132, R139, 0x2, 0x1f ;  /* 0x0c401f008b847f89 */ /* 0x000ea800000e0000 */
[----:B------:R-:W3:Y:S01]  /*3f40*/  SHFL.BFLY PT, R137, R138, 0x2, 0x1f ;  /* 0x0c401f008a897f89 */ /* 0x000ee200000e0000 */
[----:B0-----:R-:W-:-:S02]  /*3f50*/  FMNMX R143, R142, R143, !PT ;  /* 0x0000008f8e8f7209 */ /* 0x001fc40007800000 */
[----:B-1----:R-:W-:Y:S02]  /*3f60*/  FMNMX R141, R140, R141, !PT ;  /* 0x0000008d8c8d7209 */ /* 0x002fe40007800000 */
[----:B--2---:R-:W-:Y:S02]  /*3f70*/  FMNMX R132, R139, R132, !PT ;  /* 0x000000848b847209 */ /* 0x004fe40007800000 */
[----:B---3--:R-:W-:Y:S01]  /*3f80*/  FMNMX R137, R138, R137, !PT ;  /* 0x000000898a897209 */ /* 0x008fe20007800000 */
[----:B------:R-:W0:Y:S04]  /*3f90*/  SHFL.BFLY PT, R139, R141, 0x1, 0x1f ;  /* 0x0c201f008d8b7f89 */ /* 0x000e2800000e0000 */
[----:B------:R-:W1:Y:S04]  /*3fa0*/  SHFL.BFLY PT, R138, R143, 0x1, 0x1f ;  /* 0x0c201f008f8a7f89 */ /* 0x000e6800000e0000 */
[----:B------:R-:W2:Y:S04]  /*3fb0*/  SHFL.BFLY PT, R140, R132, 0x1, 0x1f ;  /* 0x0c201f00848c7f89 */ /* 0x000ea800000e0000 */
[----:B------:R-:W3:Y:S01]  /*3fc0*/  SHFL.BFLY PT, R142, R137, 0x1, 0x1f ;  /* 0x0c201f00898e7f89 */ /* 0x000ee200000e0000 */
[----:B0-----:R-:W-:-:S02]  /*3fd0*/  FMNMX R139, R141, R139, !PT ;  /* 0x0000008b8d8b7209 */ /* 0x001fc40007800000 */
[----:B-1----:R-:W-:Y:S02]  /*3fe0*/  FMNMX R138, R143, R138, !PT ;  /* 0x0000008a8f8a7209 */ /* 0x002fe40007800000 */
[----:B--2---:R-:W-:-:S03]  /*3ff0*/  FMNMX R140, R132, R140, !PT ;  /* 0x0000008c848c7209 */ /* 0x004fc60007800000 */
[----:B------:R-:W-:Y:S01]  /*4000*/  @P0 STS [R187+0x8000], R138 ;  /* 0x0080008abb000388 */ /* 0x000fe20000000800 */
[----:B---3--:R-:W-:-:S03]  /*4010*/  FMNMX R142, R137, R142, !PT ;  /* 0x0000008e898e7209 */ /* 0x008fc60007800000 */
[----:B------:R-:W-:Y:S04]  /*4020*/  @P0 STS [R186+0x8000], R139 ;  /* 0x0080008bba000388 */ /* 0x000fe80000000800 */
[----:B------:R-:W-:Y:S04]  /*4030*/  @P0 STS [R185+0x8000], R140 ;  /* 0x0080008cb9000388 */ /* 0x000fe80000000800 */
[----:B------:R-:W-:Y:S04]  /*4040*/  @P0 STS [R184+0x8000], R142 ;  /* 0x0080008eb8000388 */ /* 0x000fe80000000800 */
[----:B------:R-:W-:Y:S06]  /*4050*/  BAR.SYNC.DEFER_BLOCKING 0x0 ;  /* 0x0000000000007b1d */ /* 0x000fec0000010000 */
[----:B------:R-:W0:Y:S04]  /*4060*/  @!P6 LDS R12, [R188.X4+0x8000] ;  /* 0x00800000bc0ce984 */ /* 0x000e280000004800 */
[----:B0-----:R-:W0:Y:S02]  /*4070*/  SHFL.BFLY PT, R137, R12, 0x1, 0x1f ;  /* 0x0c201f000c897f89 */ /* 0x001e2400000e0000 */
[----:B0-----:R-:W-:-:S05]  /*4080*/  FMNMX R137, R12, R137, !PT ;  /* 0x000000890c897209 */ /* 0x001fca0007800000 */
[----:B------:R-:W-:Y:S04]  /*4090*/  @P1 STS [R188.X4+0x8000], R137 ;  /* 0x00800089bc001388 */ /* 0x000fe80000004800 */
[----:B------:R-:W-:Y:S01]  /*40a0*/  BAR.SYNC.DEFER_BLOCKING 0x0 ;  /* 0x0000000000007b1d */ /* 0x000fe20000010000 */
[----:B------:R-:W-:-:S05]  /*40b0*/  IMAD.SHL.U32 R156, R242, 0x2, RZ ;  /* 0x00000002f29c7824 */ /* 0x000fca00078e00ff */
[----:B------:R-:W0:Y:S04]  /*40c0*/  LDS R155, [R156+0x8000] ;  /* 0x008000009c9b7984 */ /* 0x000e280000000800 */
[----:B------:R-:W1:Y:S04]  /*40d0*/  LDS R152, [R191.X8+0x8000] ;  /* 0x00800000bf987984 */ /* 0x000e680000008800 */
[----:B------:R-:W2:Y:S04]  /*40e0*/  LDS R153, [R192.X8+0x8000] ;  /* 0x00800000c0997984 */ /* 0x000ea80000008800 */
[----:B------:R-:W3:Y:S01]  /*40f0*/  LDS R154, [R193.X8+0x8000] ;  /* 0x00800000c19a7984 */ /* 0x000ee20000008800 */
[----:B0-----:R-:W-:-:S05]  /*4100*/  FMNMX R155, R155, R2, !PT ;  /* 0x000000029b9b7209 */ /* 0x001fca0007800000 */
[----:B------:R-:W-:Y:S01]  /*4110*/  FADD R136, R136, -R155 ;  /* 0x8000009b88887221 */ /* 0x000fe20000000000 */
[----:B-1----:R-:W-:-:S03]  /*4120*/  FMNMX R152, R152, R3, !PT ;  /* 0x0000000398987209 */ /* 0x002fc60007800000 */
[----:B------:R-:W-:Y:S01]  /*4130*/  FMUL R136, R136, 1.4426950216293334961 ;  /* 0x3fb8aa3b88887820 */ /* 0x000fe20000400000 */
[----:B--2---:R-:W-:Y:S01]  /*4140*/  FMNMX R153, R153, R4, !PT ;  /* 0x0000000499997209 */ /* 0x004fe20007800000 */
[----:B------:R-:W-:Y:S01]  /*4150*/  FADD R132, R134, -R155 ;  /* 0x8000009b86847221 */ /* 0x000fe20000000000 */
[----:B---3--:R-:W-:Y:S01]  /*4160*/  FMNMX R154, R154, R14, !PT ;  /* 0x0000000e9a9a7209 */ /* 0x008fe20007800000 */
[----:B------:R0:W-:Y:S01]  /*4170*/  MUFU.EX2 R134, R136 ;  /* 0x0000008800867308 */ /* 0x0001e20000000800 */
[--C-:B------:R-:W-:Y:S02]  /*4180*/  FADD R133, R133, -R152.reuse ;  /* 0x8000009885857221 */ /* 0x100fe40000000000 */
[--C-:B------:R-:W-:Y:S02]  /*4190*/  FADD R131, R131, -R153.reuse ;  /* 0x8000009983837221 */ /* 0x100fe40000000000 */
[----:B------:R-:W-:Y:S02]  /*41a0*/  FADD R130, R130, -R153 ;  /* 0x8000009982827221 */ /* 0x000fe40000000000 */
[----:B0-----:R-:W-:-:S02]  /*41b0*/  FADD R136, R135, -R152 ;  /* 0x8000009887887221 */ /* 0x001fc40000000000 */
[--C-:B------:R-:W-:Y:S02]  /*41c0*/  FADD R129, R129, -R154.reuse ;  /* 0x8000009a81817221 */ /* 0x100fe40000000000 */
[----:B------:R-:W-:Y:S02]  /*41d0*/  FMUL R136, R136, 1.4426950216293334961 ;  /* 0x3fb8aa3b88887820 */ /* 0x000fe40000400000 */
[----:B------:R-:W-:Y:S02]  /*41e0*/  FADD R128, R128, -R154 ;  /* 0x8000009a80807221 */ /* 0x000fe40000000000 */
[----:B------:R-:W-:Y:S02]  /*41f0*/  FMUL R132, R132, 1.4426950216293334961 ;  /* 0x3fb8aa3b84847820 */ /* 0x000fe40000400000 */
[----:B------:R-:W-:Y:S02]  /*4200*/  FMUL R133, R133, 1.4426950216293334961 ;  /* 0x3fb8aa3b85857820 */ /* 0x000fe40000400000 */
[----:B------:R-:W-:-:S02]  /*4210*/  FMUL R131, R131, 1.4426950216293334961 ;  /* 0x3fb8aa3b83837820 */ /* 0x000fc40000400000 */
[----:B------:R-:W-:Y:S01]  /*4220*/  FMUL R130, R130, 1.4426950216293334961 ;  /* 0x3fb8aa3b82827820 */ /* 0x000fe20000400000 */
[----:B------:R-:W0:Y:S01]  /*4230*/  MUFU.EX2 R135, R132 ;  /* 0x0000008400877308 */ /* 0x000e220000000800 */
[----:B------:R-:W-:Y:S02]  /*4240*/  FMUL R129, R129, 1.4426950216293334961 ;  /* 0x3fb8aa3b81817820 */ /* 0x000fe40000400000 */
[----:B------:R-:W-:-:S05]  /*4250*/  FMUL R128, R128, 1.4426950216293334961 ;  /* 0x3fb8aa3b80807820 */ /* 0x000fca0000400000 */
[----:B------:R-:W-:Y:S08]  /*4260*/  MUFU.EX2 R136, R136 ;  /* 0x0000008800887308 */ /* 0x000ff00000000800 */
[----:B------:R-:W1:Y:S08]  /*4270*/  MUFU.EX2 R137, R133 ;  /* 0x0000008500897308 */ /* 0x000e700000000800 */
[----:B------:R-:W-:Y:S08]  /*4280*/  MUFU.EX2 R138, R131 ;  /* 0x00000083008a7308 */ /* 0x000ff00000000800 */
[----:B------:R-:W2:Y:S08]  /*4290*/  MUFU.EX2 R139, R130 ;  /* 0x00000082008b7308 */ /* 0x000eb00000000800 */
[----:B------:R-:W-:Y:S08]  /*42a0*/  MUFU.EX2 R140, R129 ;  /* 0x00000081008c7308 */ /* 0x000ff00000000800 */
[----:B------:R-:W3:Y:S01]  /*42b0*/  MUFU.EX2 R141, R128 ;  /* 0x00000080008d7308 */ /* 0x000ee20000000800 */
[----:B0-----:R-:W-:-:S02]  /*42c0*/  FADD R142, R134, R135 ;  /* 0x00000087868e7221 */ /* 0x001fc40000000000 */
[----:B-1----:R-:W-:Y:S02]  /*42d0*/  FADD R132, R136, R137 ;  /* 0x0000008988847221 */ /* 0x002fe40000000000 */
[----:B--2---:R-:W-:Y:S01]  /*42e0*/  FADD R131, R138, R139 ;  /* 0x0000008b8a837221 */ /* 0x004fe20000000000 */
[----:B------:R-:W0:Y:S04]  /*42f0*/  SHFL.BFLY PT, R143, R142, 0x2, 0x1f ;  /* 0x0c401f008e8f7f89 */ /* 0x000e2800000e0000 */
[----:B------:R-:W1:Y:S01]  /*4300*/  SHFL.BFLY PT, R133, R132, 0x2, 0x1f ;  /* 0x0c401f0084857f89 */ /* 0x000e6200000e0000 */
[----:B---3--:R-:W-:-:S03]  /*4310*/  FADD R130, R140, R141 ;  /* 0x0000008d8c827221 */ /* 0x008fc60000000000 */
[----:B------:R-:W2:Y:S04]  /*4320*/  SHFL.BFLY PT, R128, R131, 0x2, 0x1f ;  /* 0x0c401f0083807f89 */ /* 0x000ea800000e0000 */
[----:B------:R-:W3:Y:S01]  /*4330*/  SHFL.BFLY PT, R129, R130, 0x2, 0x1f ;  /* 0x0c401f0082817f89 */ /* 0x000ee200000e0000 */
[----:B0-----:R-:W-:Y:S02]  /*4340*/  FADD R143, R142, R143 ;  /* 0x0000008f8e8f7221 */ /* 0x001fe40000000000 */
[----:B-1----:R-:W-:Y:S02]  /*4350*/  FADD R133, R132, R133 ;  /* 0x0000008584857221 */ /* 0x002fe40000000000 */
[----:B--2---:R-:W-:Y:S02]  /*4360*/  FADD R128, R131, R128 ;  /* 0x0000008083807221 */ /* 0x004fe40000000000 */
[----:B---3--:R-:W-:Y:S01]  /*4370*/  FADD R129, R130, R129 ;  /* 0x0000008182817221 */ /* 0x008fe20000000000 */
[----:B------:R-:W0:Y:S04]  /*4380*/  SHFL.BFLY PT, R131, R133, 0x1, 0x1f ;  /* 0x0c201f0085837f89 */ /* 0x000e2800000e0000 */
[----:B------:R-:W1:Y:S04]  /*4390*/  SHFL.BFLY PT, R130, R143, 0x1, 0x1f ;  /* 0x0c201f008f827f89 */ /* 0x000e6800000e0000 */
[----:B------:R-:W2:Y:S04]  /*43a0*/  SHFL.BFLY PT, R132, R128, 0x1, 0x1f ;  /* 0x0c201f0080847f89 */ /* 0x000ea800000e0000 */
[----:B------:R-:W3:Y:S01]  /*43b0*/  SHFL.BFLY PT, R142, R129, 0x1, 0x1f ;  /* 0x0c201f00818e7f89 */ /* 0x000ee200000e0000 */
[----:B0-----:R-:W-:-:S02]  /*43c0*/  FADD R131, R133, R131 ;  /* 0x0000008385837221 */ /* 0x001fc40000000000 */
[----:B-1----:R-:W-:Y:S01]  /*43d0*/  FADD R130, R143, R130 ;  /* 0x000000828f827221 */ /* 0x002fe20000000000 */
[----:B------:R-:W-:Y:S01]  /*43e0*/  BAR.SYNC.DEFER_BLOCKING 0x0 ;  /* 0x0000000000007b1d */ /* 0x000fe20000010000 */
[----:B--2---:R-:W-:Y:S02]  /*43f0*/  FADD R132, R128, R132 ;  /* 0x0000008480847221 */ /* 0x004fe40000000000 */
[----:B---3--:R-:W-:-:S03]  /*4400*/  FADD R142, R129, R142 ;  /* 0x0000008e818e7221 */ /* 0x008fc60000000000 */
[----:B------:R-:W-:Y:S04]  /*4410*/  @P0 STS [R187+0x8000], R130 ;  /* 0x00800082bb000388 */ /* 0x000fe80000000800 */
[----:B------:R-:W-:Y:S04]  /*4420*/  @P0 STS [R186+0x8000], R131 ;  /* 0x00800083ba000388 */ /* 0x000fe80000000800 */
[----:B------:R-:W-:Y:S04]  /*4430*/  @P0 STS [R185+0x8000], R132 ;  /* 0x00800084b9000388 */ /* 0x000fe80000000800 */
[----:B------:R-:W-:Y:S04]  /*4440*/  @P0 STS [R184+0x8000], R142 ;  /* 0x0080008eb8000388 */ /* 0x000fe80000000800 */
[----:B------:R-:W-:Y:S06]  /*4450*/  BAR.SYNC.DEFER_BLOCKING 0x0 ;  /* 0x0000000000007b1d */ /* 0x000fec0000010000 */
[----:B------:R-:W0:Y:S04]  /*4460*/  @!P6 LDS R13, [R188.X4+0x8000] ;  /* 0x00800000bc0de984 */ /* 0x000e280000004800 */
[----:B0-----:R-:W0:Y:S02]  /*4470*/  SHFL.BFLY PT, R128, R13, 0x1, 0x1f ;  /* 0x0c201f000d807f89 */ /* 0x001e2400000e0000 */
[----:B0-----:R-:W-:-:S05]  /*4480*/  FADD R128, R13, R128 ;  /* 0x000000800d807221 */ /* 0x001fca0000000000 */
[----:B------:R0:W-:Y:S04]  /*4490*/  @P1 STS [R188.X4+0x8000], R128 ;  /* 0x00800080bc001388 */ /* 0x0001e80000004800 */
[----:B------:R-:W-:Y:S01]  /*44a0*/  BAR.SYNC.DEFER_BLOCKING 0x0 ;  /* 0x0000000000007b1d */ /* 0x000fe20000010000 */
[----:B------:R-:W-:-:S04]  /*44b0*/  IMAD.WIDE R130, R10, 0x2, R178 ;  /* 0x000000020a827825 */ /* 0x000fc800078e02b2 */
[----:B0-----:R-:W-:-:S04]  /*44c0*/  IMAD.WIDE R128, R10, 0x2, R176 ;  /* 0x000000020a807825 */ /* 0x001fc800078e02b0 */
[----:B------:R-:W-:-:S04]  /*44d0*/  IMAD.WIDE R144, R10, 0x2, R174 ;  /* 0x000000020a907825 */ /* 0x000fc800078e02ae */
[----:B------:R-:W-:-:S04]  /*44e0*/  IMAD.WIDE R142, R10, 0x2, R172 ;  /* 0x000000020a8e7825 */ /* 0x000fc800078e02ac */
[----:B------:R-:W-:-:S04]  /*44f0*/  IMAD.WIDE R132, R10, 0x2, R170 ;  /* 0x000000020a847825 */ /* 0x000fc800078e02aa */
[C---:B------:R-:W-:Y:S01]  /*4500*/  IMAD.WIDE R150, R10.reuse, 0x2, R168 ;  /* 0x000000020a967825 */ /* 0x040fe200078e02a8 */
[----:B------:R0:W2:Y:S03]  /*4510*/  LDG.E.U16 R130, [R130.64] ;  /* 0x0000000682827981 */ /* 0x0000a6000c1e1500 */
[C---:B------:R-:W-:Y:S01]  /*4520*/  IMAD.WIDE R146, R10.reuse, 0x2, R162 ;  /* 0x000000020a927825 */ /* 0x040fe200078e02a2 */
[----:B------:R1:W3:Y:S03]  /*4530*/  LDG.E.U16 R129, [R128.64] ;  /* 0x0000000680817981 */ /* 0x0002e6000c1e1500 */
[C---:B------:R-:W-:Y:S01]  /*4540*/  IMAD.WIDE R148, R10.reuse, 0x2, R160 ;  /* 0x000000020a947825 */ /* 0x040fe200078e02a0 */
[----:B------:R4:W5:Y:S04]  /*4550*/  LDG.E.U16 R132, [R132.64] ;  /* 0x0000000684847981 */ /* 0x000968000c1e1500 */
[----:B0-----:R0:W5:Y:S04]  /*4560*/  LDG.E.U16 R131, [R144.64] ;  /* 0x0000000690837981 */ /* 0x001168000c1e1500 */
[----:B-1----:R1:W5:Y:S04]  /*4570*/  LDG.E.U16 R128, [R142.64] ;  /* 0x000000068e807981 */ /* 0x002368000c1e1500 */
[----:B----4-:R4:W5:Y:S01]  /*4580*/  LDG.E.U16 R133, [R150.64] ;  /* 0x0000000696857981 */ /* 0x010962000c1e1500 */
[----:B0-----:R-:W-:-:S03]  /*4590*/  IMAD.WIDE R144, R10, 0x2, R164 ;  /* 0x000000020a907825 */ /* 0x001fc600078e02a4 */
[----:B------:R0:W5:Y:S01]  /*45a0*/  LDG.E.U16 R159, [R146.64] ;  /* 0x00000006929f7981 */ /* 0x000162000c1e1500 */
[----:B-1----:R-:W-:-:S03]  /*45b0*/  IMAD.WIDE R142, R10, 0x2, R166 ;  /* 0x000000020a8e7825 */ /* 0x002fc600078e02a6 */
[----:B------:R1:W5:Y:S04]  /*45c0*/  LDG.E.U16 R195, [R148.64] ;  /* 0x0000000694c37981 */ /* 0x000368000c1e1500 */
[----:B----4-:R4:W5:Y:S01]  /*45d0*/  LDG.E.U16 R150, [R142.64] ;  /* 0x000000068e967981 */ /* 0x010962000c1e1500 */
[----:B0-----:R-:W-:-:S03]  /*45e0*/  IMAD.WIDE R146, R10, 0x2, R34 ;  /* 0x000000020a927825 */ /* 0x001fc600078e0222 */
[----:B------:R0:W5:Y:S01]  /*45f0*/  LDG.E.U16 R151, [R144.64] ;  /* 0x0000000690977981 */ /* 0x000162000c1e1500 */
[----:B-1----:R-:W-:-:S03]  /*4600*/  IMAD.WIDE R148, R10, 0x2, R36 ;  /* 0x000000020a947825 */ /* 0x002fc600078e0224 */
[----:B------:R1:W5:Y:S01]  /*4610*/  LDG.E.U16 R220, [R146.64] ;  /* 0x0000000692dc7981 */ /* 0x000362000c1e1500 */
[----:B----4-:R-:W-:-:S03]  /*4620*/  IMAD.WIDE R142, R10, 0x2, R32 ;  /* 0x000000020a8e7825 */ /* 0x010fc600078e0220 */
[----:B------:R4:W5:Y:S01]  /*4630*/  LDG.E.U16 R148, [R148.64] ;  /* 0x0000000694947981 */ /* 0x000962000c1e1500 */
[----:B0-----:R-:W-:-:S03]  /*4640*/  IMAD.WIDE R144, R10, 0x2, R20 ;  /* 0x000000020a907825 */ /* 0x001fc600078e0214 */
[----:B------:R0:W5:Y:S01]  /*4650*/  LDG.E.U16 R216, [R142.64] ;  /* 0x000000068ed87981 */ /* 0x000162000c1e1500 */
[----:B-1----:R-:W-:-:S03]  /*4660*/  IMAD.WIDE R146, R10, 0x2, R40 ;  /* 0x000000020a927825 */ /* 0x002fc600078e0228 */
[----:B------:R1:W5:Y:S04]  /*4670*/  LDG.E.U16 R217, [R144.64] ;  /* 0x0000000690d97981 */ /* 0x000368000c1e1500 */
[----:B------:R4:W5:Y:S01]  /*4680*/  LDG.E.U16 R226, [R146.64] ;  /* 0x0000000692e27981 */ /* 0x000962000c1e1500 */
[----:B0-----:R-:W-:-:S03]  /*4690*/  IMAD.WIDE R142, R10, 0x2, R38 ;  /* 0x000000020a8e7825 */ /* 0x001fc600078e0226 */
[----:B------:R-:W-:Y:S01]  /*46a0*/  LDS R157, [R191.X8+0x8000] ;  /* 0x00800000bf9d7984 */ /* 0x000fe20000008800 */
[----:B-1----:R-:W-:-:S03]  /*46b0*/  IMAD.WIDE R144, R10, 0x2, R22 ;  /* 0x000000020a907825 */ /* 0x002fc600078e0216 */
[----:B----4-:R0:W4:Y:S01]  /*46c0*/  LDG.E.U16 R149, [R142.64] ;  /* 0x000000068e957981 */ /* 0x010122000c1e1500 */
[----:B------:R-:W-:-:S03]  /*46d0*/  IMAD.WIDE R146, R10, 0x2, R24 ;  /* 0x000000020a927825 */ /* 0x000fc600078e0218 */
[----:B------:R1:W4:Y:S04]  /*46e0*/  LDG.E.U16 R221, [R144.64] ;  /* 0x0000000690dd7981 */ /* 0x000328000c1e1500 */
[----:B------:R1:W4:Y:S01]  /*46f0*/  LDG.E.U16 R231, [R146.64] ;  /* 0x0000000692e77981 */ /* 0x000322000c1e1500 */
[----:B0-----:R-:W-:-:S04]  /*4700*/  IMAD.WIDE R142, R10, 0x2, R42 ;  /* 0x000000020a8e7825 */ /* 0x001fc800078e022a */
[C---:B-1----:R-:W-:Y:S01]  /*4710*/  IMAD.WIDE R144, R10.reuse, 0x2, R44 ;  /* 0x000000020a907825 */ /* 0x042fe200078e022c */
[----:B------:R0:W4:Y:S03]  /*4720*/  LDG.E.U16 R227, [R142.64] ;  /* 0x000000068ee37981 */ /* 0x000126000c1e1500 */
[C---:B------:R-:W-:Y:S01]  /*4730*/  IMAD.WIDE R146, R10.reuse, 0x2, R50 ;  /* 0x000000020a927825 */ /* 0x040fe200078e0232 */
        /* <DEDUP_REMOVED lines=18> */
[----:B------:R1:W4:Y:S05]  /*4860*/  LDG.E.U16 R248, [R144.64] ;  /* 0x0000000690f87981 */ /* 0x00032a000c1e1500 */
[----:B------:R-:W4:Y:S01]  /*4870*/  LDG.E.U16 R146, [R146.64] ;  /* 0x0000000692927981 */ /* 0x000f22000c1e1500 */
[----:B0-----:R-:W-:-:S04]  /*4880*/  IMAD.WIDE R142, R10, 0x2, R60 ;  /* 0x000000020a8e7825 */ /* 0x001fc800078e023c */
[----:B-1----:R-:W-:Y:S02]  /*4890*/  IMAD.WIDE R144, R10, 0x2, R62 ;  /* 0x000000020a907825 */ /* 0x002fe400078e023e */
[----:B------:R0:W4:Y:S04]  /*48a0*/  LDG.E.U16 R142, [R142.64] ;  /* 0x000000068e8e7981 */ /* 0x000128000c1e1500 */
[----:B------:R-:W4:Y:S01]  /*48b0*/  LDG.E.U16 R144, [R144.64] ;  /* 0x0000000690907981 */ /* 0x000f22000c1e1500 */
[----:B------:R-:W-:-:S04]  /*48c0*/  FADD R2, -R155, R2 ;  /* 0x000000029b027221 */ /* 0x000fc80000000100 */
[----:B------:R-:W-:Y:S01]  /*48d0*/  FMUL R2, R2, 1.4426950216293334961 ;  /* 0x3fb8aa3b02027820 */ /* 0x000fe20000400000 */
[----:B0-----:R-:W0:Y:S03]  /*48e0*/  LDS R143, [R156+0x8000] ;  /* 0x008000009c8f7984 */ /* 0x001e260000000800 */
[----:B------:R1:W0:Y:S01]  /*48f0*/  MUFU.EX2 R158, R2 ;  /* 0x00000002009e7308 */ /* 0x0002220000000800 */
[----:B------:R-:W-:Y:S04]  /*4900*/  LDS R156, [R193.X8+0x8000] ;  /* 0x00800000c19c7984 */ /* 0x000fe80000008800 */
[----:B-1----:R-:W-:Y:S04]  /*4910*/  LDS R2, [R192.X8+0x8000] ;  /* 0x00800000c0027984 */ /* 0x002fe80000008800 */
[----:B------:R-:W-:Y:S01]  /*4920*/  BAR.SYNC.DEFER_BLOCKING 0x0 ;  /* 0x0000000000007b1d */ /* 0x000fe20000010000 */
[----:B------:R-:W-:-:S02]  /*4930*/  F2FP.PACK_AB R134, R135, R134 ;  /* 0x000000868786723e */ /* 0x000fc400000000ff */
[----:B------:R-:W-:Y:S02]  /*4940*/  F2FP.PACK_AB R136, R137, R136 ;  /* 0x000000888988723e */ /* 0x000fe400000000ff */
[----:B------:R-:W-:Y:S02]  /*4950*/  F2FP.PACK_AB R138, R139, R138 ;  /* 0x0000008a8b8a723e */ /* 0x000fe400000000ff */
[----:B------:R-:W-:Y:S01]  /*4960*/  F2FP.PACK_AB R140, R141, R140 ;  /* 0x0000008c8d8c723e */ /* 0x000fe200000000ff */
[----:B------:R-:W-:Y:S02]  /*4970*/  FADD R3, -R152, R3 ;  /* 0x0000000398037221 */ /* 0x000fe40000000100 */
[----:B------:R-:W-:Y:S02]  /*4980*/  FADD R4, -R153, R4 ;  /* 0x0000000499047221 */ /* 0x000fe40000000100 */
[----:B------:R-:W-:Y:S02]  /*4990*/  FADD R14, -R154, R14 ;  /* 0x0000000e9a0e7221 */ /* 0x000fe40000000100 */
[----:B------:R-:W-:-:S02]  /*49a0*/  FMUL R3, R3, 1.4426950216293334961 ;  /* 0x3fb8aa3b03037820 */ /* 0x000fc40000400000 */
[----:B------:R-:W-:Y:S02]  /*49b0*/  FMUL R4, R4, 1.4426950216293334961 ;  /* 0x3fb8aa3b04047820 */ /* 0x000fe40000400000 */
[----:B------:R-:W-:Y:S02]  /*49c0*/  FMUL R14, R14, 1.4426950216293334961 ;  /* 0x3fb8aa3b0e0e7820 */ /* 0x000fe40000400000 */
[----:B------:R-:W1:Y:S01]  /*49d0*/  MUFU.EX2 R3, R3 ;  /* 0x0000000300037308 */ /* 0x000e620000000800 */
[----:B0-----:R-:W-:-:S07]  /*49e0*/  FFMA R182, R158, R182, R143 ;  /* 0x000000b69eb67223 */ /* 0x001fce000000008f */
[----:B------:R-:W0:Y:S08]  /*49f0*/  MUFU.EX2 R4, R4 ;  /* 0x0000000400047308 */ /* 0x000e300000000800 */
[----:B------:R-:W0:Y:S01]  /*4a00*/  MUFU.EX2 R14, R14 ;  /* 0x0000000e000e7308 */ /* 0x000e220000000800 */
[----:B------:R-:W-:Y:S01]  /*4a10*/  UIADD3 UR4, UP0, UR4, 0x10, URZ ;  /* 0x0000001004047890 */ /* 0x000fe2000ff1e03f */
[----:B------:R-:W-:-:S02]  /*4a20*/  FMUL R116, R158, R116 ;  /* 0x000000749e747220 */ /* 0x000fc40000400000 */
[----:B------:R-:W-:Y:S02]  /*4a30*/  FMUL R117, R158, R117 ;  /* 0x000000759e757220 */ /* 0x000fe40000400000 */
[C---:B-1----:R-:W-:Y:S02]  /*4a40*/  FMUL R118, R3.reuse, R118 ;  /* 0x0000007603767220 */ /* 0x042fe40000400000 */
[----:B------:R-:W-:Y:S02]  /*4a50*/  FMUL R119, R3, R119 ;  /* 0x0000007703777220 */ /* 0x000fe40000400000 */
[C---:B0-----:R-:W-:Y:S02]  /*4a60*/  FMUL R84, R4.reuse, R84 ;  /* 0x0000005404547220 */ /* 0x041fe40000400000 */
[----:B------:R-:W-:Y:S01]  /*4a70*/  FMUL R85, R4, R85 ;  /* 0x0000005504557220 */ /* 0x000fe20000400000 */
[----:B------:R-:W-:Y:S01]  /*4a80*/  UIADD3.X UR5, URZ, UR5, URZ, UP0, !UPT ;  /* 0x000000053f057290 */ /* 0x000fe200087fe43f */
[----:B------:R-:W-:-:S02]  /*4a90*/  FMUL R86, R14, R86 ;  /* 0x000000560e567220 */ /* 0x000fc40000400000 */
[----:B------:R-:W-:Y:S02]  /*4aa0*/  FMUL R87, R14, R87 ;  /* 0x000000570e577220 */ /* 0x000fe40000400000 */
[C---:B------:R-:W-:Y:S02]  /*4ab0*/  FMUL R68, R158.reuse, R68 ;  /* 0x000000449e447220 */ /* 0x040fe40000400000 */
[----:B------:R-:W-:Y:S01]  /*4ac0*/  FMUL R69, R158, R69 ;  /* 0x000000459e457220 */ /* 0x000fe20000400000 */
[----:B--2---:R-:W-:Y:S04]  /*4ad0*/  STS.U16 [R7+0x8000], R130 ;  /* 0x0080008207007388 */ /* 0x004fe80000000400 */
[----:B---3--:R-:W-:Y:S04]  /*4ae0*/  STS.U16 [R7+0x8200], R129 ;  /* 0x0082008107007388 */ /* 0x008fe80000000400 */
[----:B-----5:R-:W-:Y:S04]  /*4af0*/  STS.U16 [R7+0x8800], R132 ;  /* 0x0088008407007388 */ /* 0x020fe80000000400 */
[----:B------:R-:W-:Y:S04]  /*4b00*/  STS.U16 [R7+0x8400], R131 ;  /* 0x0084008307007388 */ /* 0x000fe80000000400 */
[----:B------:R-:W-:Y:S04]  /*4b10*/  STS.U16 [R7+0x8600], R128 ;  /* 0x0086008007007388 */ /* 0x000fe80000000400 */
[----:B------:R-:W-:Y:S04]  /*4b20*/  STS.U16 [R7+0x8a00], R133 ;  /* 0x008a008507007388 */ /* 0x000fe80000000400 */
[----:B------:R0:W-:Y:S04]  /*4b30*/  STS.U16 [R7+0x9000], R159 ;  /* 0x0090009f07007388 */ /* 0x0001e80000000400 */
        /* <DEDUP_REMOVED lines=8> */
[----:B----4-:R-:W-:Y:S04]  /*4bc0*/  STS.U16 [R7+0x9c00], R149 ;  /* 0x009c009507007388 */ /* 0x010fe80000000400 */
        /* <DEDUP_REMOVED lines=16> */
[----:B------:R-:W-:Y:S04]  /*4cd0*/  STS [R5+0xc000], R134 ;  /* 0x00c0008605007388 */ /* 0x000fe80000000800 */
[----:B------:R-:W-:Y:S04]  /*4ce0*/  STS [R5+0xc100], R136 ;  /* 0x00c1008805007388 */ /* 0x000fe80000000800 */
[----:B------:R-:W-:Y:S04]  /*4cf0*/  STS [R5+0xc200], R138 ;  /* 0x00c2008a05007388 */ /* 0x000fe80000000800 */
[----:B------:R-:W-:Y:S04]  /*4d00*/  STS [R5+0xc300], R140 ;  /* 0x00c3008c05007388 */ /* 0x000fe80000000800 */
[----:B------:R-:W-:Y:S06]  /*4d10*/  BAR.SYNC.DEFER_BLOCKING 0x0 ;  /* 0x0000000000007b1d */ /* 0x000fec0000010000 */
[----:B0-----:R-:W0:Y:S04]  /*4d20*/  S2R R159, SR_CTAID.X ;  /* 0x00000000009f7919 */ /* 0x001e280000002500 */
[----:B------:R-:W-:Y:S04]  /*4d30*/  LDSM.16.M88.4 R132, [R183+0xc000] ;  /* 0x00c00000b784783b */ /* 0x000fe80000000200 */
[----:B------:R-:W1:Y:S04]  /*4d40*/  LDSM.16.M88.4 R128, [R9+0x8000] ;  /* 0x008000000980783b */ /* 0x000e680000000200 */
[----:B------:R-:W2:Y:S04]  /*4d50*/  LDSM.16.M88.4 R148, [R183+0xc200] ;  /* 0x00c20000b794783b */ /* 0x000ea80000000200 */
[----:B------:R-:W3:Y:S04]  /*4d60*/  LDSM.16.M88.4 R140, [R9+0x9000] ;  /* 0x00900000098c783b */ /* 0x000ee80000000200 */
[----:B------:R-:W4:Y:S04]  /*4d70*/  LDSM.16.M88.4 R136, [R9+0xa000] ;  /* 0x00a000000988783b */ /* 0x000f280000000200 */
[----:B------:R-:W5:Y:S01]  /*4d80*/  LDSM.16.M88.4 R144, [R9+0xb000] ;  /* 0x00b000000990783b */ /* 0x000f620000000200 */
[----:B0-----:R-:W-:-:S04]  /*4d90*/  SHF.L.U32 R159, R159, 0x5, RZ ;  /* 0x000000059f9f7819 */ /* 0x001fc800000006ff */
[----:B------:R-:W-:-:S04]  /*4da0*/  IADD3 R159, R159, 0x20, RZ ;  /* 0x000000209f9f7810 */ /* 0x000fc80007ffe0ff */
[----:B------:R-:W-:Y:S01]  /*4db0*/  ISETP.LE.U32.AND P2, PT, R159, UR4, PT ;  /* 0x000000049f007c0c */ /* 0x000fe2000bf43070 */
[C---:B------:R-:W-:Y:S02]  /*4dc0*/  FMUL R70, R3.reuse, R70 ;  /* 0x0000004603467220 */ /* 0x040fe40000400000 */
[----:B------:R-:W-:Y:S02]  /*4dd0*/  FMUL R71, R3, R71 ;  /* 0x0000004703477220 */ /* 0x000fe40000400000 */
[----:B------:R-:W-:Y:S01]  /*4de0*/  FMUL R64, R158, R64 ;  /* 0x000000409e407220 */ /* 0x000fe20000400000 */
[-C--:B-1----:R-:W-:Y:S08]  /*4df0*/  HMMA.16816.F32 R116, R132, R128.reuse, R116 ;  /* 0x000000808474723c */ /* 0x082ff00000001874 */
[----:B--2---:R-:W-:Y:S07]  /*4e00*/  HMMA.16816.F32 R84, R148, R128, R84 ;  /* 0x000000809454723c */ /* 0x004fee0000001854 */
[----:B------:R-:W-:-:S04]  /*4e10*/  MOV R129, UR5 ;  /* 0x0000000500817c02 */ /* 0x000fc80008000f00 */
[----:B------:R-:W-:Y:S01]  /*4e20*/  ISETP.GE.U32.AND.EX P2, PT, R129, RZ, PT, P2 ;  /* 0x000000ff8100720c */ /* 0x000fe20003f46120 */
[C---:B------:R-:W-:Y:S02]  /*4e30*/  FMUL R65, R158.reuse, R65 ;  /* 0x000000419e417220 */ /* 0x040fe40000400000 */
[C---:B------:R-:W-:Y:S02]  /*4e40*/  FMUL R66, R3.reuse, R66 ;  /* 0x0000004203427220 */ /* 0x040fe40000400000 */
[C---:B------:R-:W-:Y:S02]  /*4e50*/  FMUL R67, R3.reuse, R67 ;  /* 0x0000004303437220 */ /* 0x040fe40000400000 */
[C---:B------:R-:W-:Y:S02]  /*4e60*/  FMUL R124, R158.reuse, R124 ;  /* 0x0000007c9e7c7220 */ /* 0x040fe40000400000 */
[----:B------:R-:W-:Y:S02]  /*4e70*/  FMUL R125, R158, R125 ;  /* 0x0000007d9e7d7220 */ /* 0x000fe40000400000 */
[----:B------:R-:W-:-:S02]  /*4e80*/  FMUL R126, R3, R126 ;  /* 0x0000007e037e7220 */ /* 0x000fc40000400000 */
        /* <DEDUP_REMOVED lines=14> */
[----:B------:R-:W-:Y:S02]  /*4f70*/  FMUL R121, R158, R121 ;  /* 0x000000799e797220 */ /* 0x000fe40000400000 */
[C---:B------:R-:W-:Y:S02]  /*4f80*/  FMUL R122, R3.reuse, R122 ;  /* 0x0000007a037a7220 */ /* 0x040fe40000400000 */
[----:B------:R-:W-:Y:S02]  /*4f90*/  FMUL R123, R3, R123 ;  /* 0x0000007b037b7220 */ /* 0x000fe40000400000 */
[----:B------:R-:W-:-:S02]  /*4fa0*/  FMUL R88, R4, R88 ;  /* 0x0000005804587220 */ /* 0x000fc40000400000 */
[----:B------:R-:W-:Y:S02]  /*4fb0*/  FMUL R89, R4, R89 ;  /* 0x0000005904597220 */ /* 0x000fe40000400000 */
        /* <DEDUP_REMOVED lines=25> */
[----:B------:R-:W-:Y:S01]  /*5150*/  FMUL R115, R14, R115 ;  /* 0x000000730e737220 */ /* 0x000fe20000400000 */
[----:B------:R-:W-:Y:S01]  /*5160*/  HMMA.16816.F32 R68, R132, R130, R68 ;  /* 0x000000828444723c */ /* 0x000fe20000001844 */
[----:B------:R-:W-:Y:S02]  /*5170*/  IMAD.MOV.U32 R128, RZ, RZ, 0x10 ;  /* 0x00000010ff807424 */ /* 0x000fe400078e00ff */
[----:B------:R-:W-:Y:S01]  /*5180*/  FFMA R181, R3, R181, R157 ;  /* 0x000000b503b57223 */ /* 0x000fe2000000009d */
[----:B------:R-:W-:Y:S01]  /*5190*/  MOV R3, R152 ;  /* 0x0000009800037202 */ /* 0x000fe20000000f00 */
[----:B------:R-:W-:-:S03]  /*51a0*/  FFMA R180, R4, R180, R2 ;  /* 0x000000b404b47223 */ /* 0x000fc60000000002 */
[----:B---3--:R-:W-:Y:S01]  /*51b0*/  HMMA.16816.F32 R64, R132, R140, R64 ;  /* 0x0000008c8440723c */ /* 0x008fe20000001840 */
[----:B------:R-:W-:Y:S01]  /*51c0*/  FFMA R15, R14, R15, R156 ;  /* 0x0000000f0e0f7223 */ /* 0x000fe2000000009c */
[----:B------:R-:W-:Y:S01]  /*51d0*/  MOV R14, R154 ;  /* 0x0000009a000e7202 */ /* 0x000fe20000000f00 */
[C---:B------:R-:W-:Y:S02]  /*51e0*/  IMAD R11, R128.reuse, c[0x0][0x1a4], R11 ;  /* 0x00006900800b7a24 */ /* 0x040fe400078e020b */
[----:B------:R-:W-:-:S03]  /*51f0*/  IMAD R10, R128, c[0x0][0x1b4], R10 ;  /* 0x00006d00800a7a24 */ /* 0x000fc600078e020a */
[----:B------:R-:W-:Y:S01]  /*5200*/  HMMA.16816.F32 R124, R132, R142, R124 ;  /* 0x0000008e847c723c */ /* 0x000fe2000000187c */
[----:B------:R-:W-:Y:S02]  /*5210*/  IMAD.MOV.U32 R2, RZ, RZ, R155 ;  /* 0x000000ffff027224 */ /* 0x000fe400078e009b */
[----:B------:R-:W-:-:S05]  /*5220*/  IMAD.MOV.U32 R4, RZ, RZ, R153 ;  /* 0x000000ffff047224 */ /* 0x000fca00078e0099 */
[C---:B----4-:R-:W-:Y:S08]  /*5230*/  HMMA.16816.F32 R76, R132.reuse, R136, R76 ;  /* 0x00000088844c723c */ /* 0x050ff0000000184c */
[C---:B------:R-:W-:Y:S08]  /*5240*/  HMMA.16816.F32 R72, R132.reuse, R138, R72 ;  /* 0x0000008a8448723c */ /* 0x040ff00000001848 */
[C---:B-----5:R-:W-:Y:S08]  /*5250*/  HMMA.16816.F32 R80, R132.reuse, R144, R80 ;  /* 0x000000908450723c */ /* 0x060ff00000001850 */
[----:B------:R-:W-:Y:S08]  /*5260*/  HMMA.16816.F32 R120, R132, R146, R120 ;  /* 0x000000928478723c */ /* 0x000ff00000001878 */
[C---:B------:R-:W-:Y:S08]  /*5270*/  HMMA.16816.F32 R88, R148.reuse, R130, R88 ;  /* 0x000000829458723c */ /* 0x040ff00000001858 */
[C---:B------:R-:W-:Y:S08]  /*5280*/  HMMA.16816.F32 R92, R148.reuse, R140, R92 ;  /* 0x0000008c945c723c */ /* 0x040ff0000000185c */
[C---:B------:R-:W-:Y:S08]  /*5290*/  HMMA.16816.F32 R96, R148.reuse, R142, R96 ;  /* 0x0000008e9460723c */ /* 0x040ff00000001860 */
[C---:B------:R-:W-:Y:S08]  /*52a0*/  HMMA.16816.F32 R100, R148.reuse, R136, R100 ;  /* 0x000000889464723c */ /* 0x040ff00000001864 */
[C---:B------:R-:W-:Y:S08]  /*52b0*/  HMMA.16816.F32 R104, R148.reuse, R138, R104 ;  /* 0x0000008a9468723c */ /* 0x040ff00000001868 */
[C---:B------:R-:W-:Y:S08]  /*52c0*/  HMMA.16816.F32 R108, R148.reuse, R144, R108 ;  /* 0x00000090946c723c */ /* 0x040ff0000000186c */
[----:B------:R-:W-:Y:S01]  /*52d0*/  HMMA.16816.F32 R112, R148, R146, R112 ;  /* 0x000000929470723c */ /* 0x000fe20000001870 */
[----:B------:R-:W-:Y:S01]  /*52e0*/  @P2 CALL.REL.NOINC `(.L_x_0) ;  /* 0x0000001000002944 */ /* 0x000fe20003c00000 */
[----:B------:R-:W-:Y:S06]  /*52f0*/  BRA `(.L_x_1) ;  /* 0xffffd7b000007947 */ /* 0x000fec000383ffff */
.L_x_0:
[----:B------:R-:W-:Y:S01]  /*5300*/  IMAD.MOV.U32 R175, RZ, RZ, c[0x0][0x1c8] ;  /* 0x00007200ffaf7624 */ /* 0x000fe200078e00ff */
[----:B------:R-:W0:Y:S01]  /*5310*/  S2R R227, SR_CTAID.X ;  /* 0x0000000000e37919 */ /* 0x000e220000002500 */
[----:B------:R-:W-:Y:S01]  /*5320*/  SHF.L.U32 R3, R242, 0x2, RZ ;  /* 0x00000002f2037819 */ /* 0x000fe200000006ff */
[----:B------:R-:W-:Y:S01]  /*5330*/  IMAD.MOV.U32 R222, RZ, RZ, R15 ;  /* 0x000000ffffde7224 */ /* 0x000fe200078e000f */
[----:B------:R-:W-:Y:S01]  /*5340*/  ISETP.GE.U32.AND P0, PT, R188, 0x20, PT ;  /* 0x00000020bc00780c */ /* 0x000fe20003f06070 */
[----:B------:R-:W1:Y:S01]  /*5350*/  S2R R129, SR_TID.X ;  /* 0x0000000000817919 */ /* 0x000e620000002100 */
[C---:B------:R-:W-:Y:S01]  /*5360*/  LEA R6, R175.reuse, R252, 0x3 ;  /* 0x000000fcaf067211 */ /* 0x040fe200078e18ff */
[----:B------:R-:W-:Y:S01]  /*5370*/  IMAD.MOV.U32 R212, RZ, RZ, R96 ;  /* 0x000000ffffd47224 */ /* 0x000fe200078e0060 */
[----:B------:R-:W-:Y:S01]  /*5380*/  MOV R215, R100 ;  /* 0x0000006400d77202 */ /* 0x000fe20000000f00 */
[----:B------:R-:W2:Y:S01]  /*5390*/  S2R R230, SR_CTAID.Y ;  /* 0x0000000000e67919 */ /* 0x000ea20000002600 */
[----:B------:R-:W-:Y:S01]  /*53a0*/  MOV R213, R97 ;  /* 0x0000006100d57202 */ /* 0x000fe20000000f00 */
[C---:B------:R-:W-:Y:S01]  /*53b0*/  IMAD R8, R175.reuse, 0x8, R6 ;  /* 0x00000008af087824 */ /* 0x040fe200078e0206 */
[C---:B------:R-:W-:Y:S01]  /*53c0*/  FSETP.GEU.AND P5, PT, R222.reuse, 1.175494350822287508e-38, PT ;  /* 0x00800000de00780b */ /* 0x040fe20003fae000 */
[----:B------:R-:W3:Y:S01]  /*53d0*/  S2R R128, SR_TID.X ;  /* 0x0000000000807919 */ /* 0x000ee20000002100 */
[----:B------:R-:W-:Y:S01]  /*53e0*/  FMUL R97, R222, 8388608 ;  /* 0x4b000000de617820 */ /* 0x000fe20000400000 */
[----:B------:R-:W-:Y:S01]  /*53f0*/  MOV R226, R102 ;  /* 0x0000006600e27202 */ /* 0x000fe20000000f00 */
[----:B------:R-:W-:Y:S01]  /*5400*/  IMAD.MOV.U32 R209, RZ, RZ, R91 ;  /* 0x000000ffffd17224 */ /* 0x000fe200078e005b */
[C---:B------:R-:W-:Y:S01]  /*5410*/  LEA R10, R175.reuse, R8, 0x3 ;  /* 0x00000008af0a7211 */ /* 0x040fe200078e18ff */
[----:B------:R-:W-:Y:S01]  /*5420*/  IMAD.MOV.U32 R214, RZ, RZ, R94 ;  /* 0x000000ffffd67224 */ /* 0x000fe200078e005e */
[----:B------:R-:W-:Y:S01]  /*5430*/  MOV R207, R90 ;  /* 0x0000005a00cf7202 */ /* 0x000fe20000000f00 */
[----:B------:R-:W-:Y:S01]  /*5440*/  IMAD.MOV.U32 R224, RZ, RZ, R103 ;  /* 0x000000ffffe07224 */ /* 0x000fe200078e0067 */
[----:B------:R-:W-:Y:S01]  /*5450*/  MOV R216, R95 ;  /* 0x0000005f00d87202 */ /* 0x000fe20000000f00 */
[----:B------:R-:W-:Y:S01]  /*5460*/  IMAD R12, R175, 0x8, R10 ;  /* 0x00000008af0c7824 */ /* 0x000fe200078e020a */
[----:B------:R-:W-:Y:S01]  /*5470*/  MOV R220, R98 ;  /* 0x0000006200dc7202 */ /* 0x000fe20000000f00 */
[----:B------:R-:W-:Y:S01]  /*5480*/  IMAD.MOV.U32 R95, RZ, RZ, R99 ;  /* 0x000000ffff5f7224 */ /* 0x000fe200078e0063 */
[----:B0-----:R-:W-:Y:S01]  /*5490*/  SHF.L.U32 R227, R227, 0x5, RZ ;  /* 0x00000005e3e37819 */ /* 0x001fe200000006ff */
[----:B------:R-:W-:Y:S01]  /*54a0*/  IMAD.MOV.U32 R217, RZ, RZ, R101 ;  /* 0x000000ffffd97224 */ /* 0x000fe200078e0065 */
[----:B------:R-:W-:Y:S01]  /*54b0*/  LEA R16, R175, R12, 0x3 ;  /* 0x0000000caf107211 */ /* 0x000fe200078e18ff */
[----:B------:R-:W-:Y:S01]  /*54c0*/  FMUL R91, R180, 8388608 ;  /* 0x4b000000b45b7820 */ /* 0x000fe20000400000 */
[----:B-1----:R-:W-:Y:S01]  /*54d0*/  LOP3.LUT R227, R227, 0x1f, R129, 0xf8, !PT ;  /* 0x0000001fe3e37812 */ /* 0x002fe200078ef881 */
[----:B------:R-:W-:Y:S01]  /*54e0*/  IMAD.MOV.U32 R211, RZ, RZ, R93 ;  /* 0x000000ffffd37224 */ /* 0x000fe200078e005d */
[----:B------:R-:W-:Y:S01]  /*54f0*/  LOP3.LUT R183, R129, 0x18, RZ, 0xc0, !PT ;  /* 0x0000001881b77812 */ /* 0x000fe200078ec0ff */
[----:B------:R-:W-:Y:S01]  /*5500*/  IMAD R18, R175, 0x8, R16 ;  /* 0x00000008af127824 */ /* 0x000fe200078e0210 */
[----:B------:R-:W-:Y:S01]  /*5510*/  MOV R102, R111 ;  /* 0x0000006f00667202 */ /* 0x000fe20000000f00 */
[----:B--2---:R-:W-:Y:S01]  /*5520*/  IMAD R0, R230, c[0x0][0x1c0], RZ ;  /* 0x00007000e6007a24 */ /* 0x004fe200078e02ff */
[----:B------:R-:W-:Y:S01]  /*5530*/  FSEL R97, R97, R222, !P5 ;  /* 0x000000de61617208 */ /* 0x000fe20006800000 */
[----:B------:R-:W-:Y:S01]  /*5540*/  IMAD R2, R227, c[0x0][0x1c4], RZ ;  /* 0x00007100e3027a24 */ /* 0x000fe200078e02ff */
[C---:B------:R-:W-:Y:S01]  /*5550*/  LEA R20, R175.reuse, R18, 0x3 ;  /* 0x00000012af147211 */ /* 0x040fe200078e18ff */
[----:B---3--:R-:W-:Y:S01]  /*5560*/  IMAD.SHL.U32 R128, R128, 0x20, RZ ;  /* 0x0000002080807824 */ /* 0x008fe200078e00ff */
[----:B------:R-:W-:Y:S01]  /*5570*/  SHF.L.U32 R185, R0, 0x1, RZ ;  /* 0x0000000100b97819 */ /* 0x000fe200000006ff */
[----:B------:R-:W-:Y:S01]  /*5580*/  IMAD.SHL.U32 R4, R2, 0x2, RZ ;  /* 0x0000000202047824 */ /* 0x000fe200078e00ff */
[----:B------:R-:W-:Y:S01]  /*5590*/  MOV R218, R104 ;  /* 0x0000006800da7202 */ /* 0x000fe20000000f00 */
[----:B------:R-:W-:Y:S01]  /*55a0*/  IMAD R22, R175, 0x8, R20 ;  /* 0x00000008af167824 */ /* 0x000fe200078e0214 */
[----:B------:R-:W-:Y:S01]  /*55b0*/  LOP3.LUT R52, R3, 0x1c60, R128, 0x78, !PT ;  /* 0x00001c6003347812 */ /* 0x000fe200078e7880 */
[C---:B------:R-:W-:Y:S01]  /*55c0*/  IMAD.SHL.U32 R3, R129.reuse, 0x1000, RZ ;  /* 0x0000100081037824 */ /* 0x040fe200078e00ff */
[----:B------:R-:W-:Y:S01]  /*55d0*/  IADD3 R185, P1, P2, R4, c[0x0][0x178], R185 ;  /* 0x00005e0004b97a10 */ /* 0x000fe20007a3e0b9 */
[----:B------:R-:W-:Y:S01]  /*55e0*/  IMAD.SHL.U32 R4, R129, 0x10, RZ ;  /* 0x0000001081047824 */ /* 0x000fe200078e00ff */
[----:B------:R-:W-:Y:S01]  /*55f0*/  LEA R24, R175, R22, 0x3 ;  /* 0x00000016af187211 */ /* 0x000fe200078e18ff */
[----:B------:R-:W-:Y:S01]  /*5600*/  IMAD.HI R205, R0, 0x2, RZ ;  /* 0x0000000200cd7827 */ /* 0x000fe200078e02ff */
[----:B------:R-:W-:Y:S01]  /*5610*/  LOP3.LUT R128, R129, 0xc0, RZ, 0xc0, !PT ;  /* 0x000000c081807812 */ /* 0x000fe200078ec0ff */
[----:B------:R-:W-:Y:S01]  /*5620*/  BAR.SYNC.DEFER_BLOCKING 0x0 ;  /* 0x0000000000007b1d */ /* 0x000fe20000010000 */
[----:B------:R-:W-:Y:S01]  /*5630*/  LOP3.LUT R14, R4, 0x70, RZ, 0xc0, !PT ;  /* 0x00000070040e7812 */ /* 0x000fe200078ec0ff */
[----:B------:R-:W-:Y:S01]  /*5640*/  IMAD R26, R175, 0x8, R24 ;  /* 0x00000008af1a7824 */ /* 0x000fe200078e0218 */
[----:B------:R-:W-:Y:S01]  /*5650*/  LOP3.LUT R3, R3, 0x6000, RZ, 0xc0, !PT ;  /* 0x0000600003037812 */ /* 0x000fe200078ec0ff */
[----:B------:R-:W-:Y:S01]  /*5660*/  IMAD.HI R2, R2, 0x2, RZ ;  /* 0x0000000202027827 */ /* 0x000fe200078e02ff */
[----:B------:R-:W-:-:S02]  /*5670*/  LEA.HI R14, R183, R14, RZ, 0x1f ;  /* 0x0000000eb70e7211 */ /* 0x000fc400078ff8ff */
[----:B------:R-:W-:Y:S01]  /*5680*/  LEA R28, R175, R26, 0x3 ;  /* 0x0000001aaf1c7211 */ /* 0x000fe200078e18ff */
[----:B------:R-:W-:Y:S01]  /*5690*/  IMAD R183, R183, 0x400, R52 ;  /* 0x00000400b7b77824 */ /* 0x000fe200078e0234 */
[----:B------:R-:W-:Y:S01]  /*56a0*/  SHF.R.U32.HI R5, RZ, 0x1, R128 ;  /* 0x00000001ff057819 */ /* 0x000fe20000011680 */
[----:B------:R-:W-:Y:S01]  /*56b0*/  IMAD.MOV.U32 R219, RZ, RZ, R105 ;  /* 0x000000ffffdb7224 */ /* 0x000fe200078e0069 */
[----:B------:R-:W-:Y:S01]  /*56c0*/  LOP3.LUT R54, R3, 0x3f0, R4, 0xf8, !PT ;  /* 0x000003f003367812 */ /* 0x000fe200078ef804 */
[C---:B------:R-:W-:Y:S01]  /*56d0*/  IMAD R30, R175.reuse, 0x8, R28 ;  /* 0x00000008af1e7824 */ /* 0x040fe200078e021c */
[----:B------:R-:W-:Y:S01]  /*56e0*/  IADD3.X R205, R2, c[0x0][0x17c], R205, P1, P2 ;  /* 0x00005f0002cd7a10 */ /* 0x000fe20000fe44cd */
[----:B------:R-:W-:Y:S01]  /*56f0*/  IMAD.MOV.U32 R225, RZ, RZ, R109 ;  /* 0x000000ffffe17224 */ /* 0x000fe200078e006d */
[----:B------:R-:W-:Y:S01]  /*5700*/  LOP3.LUT R0, R54, R5, RZ, 0x3c, !PT ;  /* 0x0000000536007212 */ /* 0x000fe200078e3cff */
[----:B------:R-:W-:Y:S01]  /*5710*/  IMAD.MOV.U32 R223, RZ, RZ, R112 ;  /* 0x000000ffffdf7224 */ /* 0x000fe200078e0070 */
[----:B------:R-:W-:-:S02]  /*5720*/  LEA R32, R175, R30, 0x3 ;  /* 0x0000001eaf207211 */ /* 0x000fc400078e18ff */
[-C--:B------:R-:W-:Y:S02]  /*5730*/  LEA R198, P3, R8, R185.reuse, 0x1 ;  /* 0x000000b908c67211 */ /* 0x080fe400078608ff */
[----:B------:R-:W-:Y:S01]  /*5740*/  LEA R200, P2, R6, R185, 0x1 ;  /* 0x000000b906c87211 */ /* 0x000fe200078408ff */
[C---:B------:R-:W-:Y:S01]  /*5750*/  IMAD R34, R175.reuse, 0x8, R32 ;  /* 0x00000008af227824 */ /* 0x040fe200078e0220 */
[----:B------:R-:W-:Y:S02]  /*5760*/  LEA.HI.X.SX32 R199, R8, R205, 0x1, P3 ;  /* 0x000000cd08c77211 */ /* 0x000fe400018f0eff */
[----:B------:R-:W-:Y:S01]  /*5770*/  LEA R192, P3, R16, R185, 0x1 ;  /* 0x000000b910c07211 */ /* 0x000fe200078608ff */
[----:B------:R-:W-:Y:S01]  /*5780*/  IMAD R36, R175, 0x8, R34 ;  /* 0x00000008af247824 */ /* 0x000fe200078e0222 */
[-C--:B------:R-:W-:Y:S02]  /*5790*/  LEA.HI.X.SX32 R201, R6, R205.reuse, 0x1, P2 ;  /* 0x000000cd06c97211 */ /* 0x080fe400010f0eff */
[----:B------:R-:W-:-:S02]  /*57a0*/  LEA.HI.X.SX32 R193, R16, R205, 0x1, P3 ;  /* 0x000000cd10c17211 */ /* 0x000fc400018f0eff */
[C---:B------:R-:W-:Y:S02]  /*57b0*/  LEA R38, R175.reuse, R36, 0x3 ;  /* 0x00000024af267211 */ /* 0x040fe400078e18ff */
[-C--:B------:R-:W-:Y:S02]  /*57c0*/  LEA R186, P3, R22, R185.reuse, 0x1 ;  /* 0x000000b916ba7211 */ /* 0x080fe400078608ff */
[----:B------:R-:W-:Y:S01]  /*57d0*/  LEA R202, P1, R252, R185, 0x1 ;  /* 0x000000b9fcca7211 */ /* 0x000fe200078208ff */
[C---:B------:R-:W-:Y:S01]  /*57e0*/  IMAD R40, R175.reuse, 0x8, R38 ;  /* 0x00000008af287824 */ /* 0x040fe200078e0226 */
[----:B------:R-:W-:Y:S02]  /*57f0*/  LEA.HI.X.SX32 R187, R22, R205, 0x1, P3 ;  /* 0x000000cd16bb7211 */ /* 0x000fe400018f0eff */
[----:B------:R-:W-:Y:S02]  /*5800*/  LEA R194, P2, R12, R185, 0x1 ;  /* 0x000000b90cc27211 */ /* 0x000fe400078408ff */
[----:B------:R-:W-:-:S02]  /*5810*/  LEA R42, R175, R40, 0x3 ;  /* 0x00000028af2a7211 */ /* 0x000fc400078e18ff */
[----:B------:R-:W-:Y:S02]  /*5820*/  LEA R6, P3, R28, R185, 0x1 ;  /* 0x000000b91c067211 */ /* 0x000fe400078608ff */
[C---:B------:R-:W-:Y:S02]  /*5830*/  LEA R44, R175.reuse, R42, 0x3 ;  /* 0x0000002aaf2c7211 */ /* 0x040fe400078e18ff */
[-C--:B------:R-:W-:Y:S02]  /*5840*/  LEA.HI.X.SX32 R203, R252, R205.reuse, 0x1, P1 ;  /* 0x000000cdfccb7211 */ /* 0x080fe400008f0eff */
[C---:B------:R-:W-:Y:S02]  /*5850*/  LEA R46, R175.reuse, R44, 0x3 ;  /* 0x0000002caf2e7211 */ /* 0x040fe400078e18ff */
[-C--:B------:R-:W-:Y:S02]  /*5860*/  LEA.HI.X.SX32 R195, R12, R205.reuse, 0x1, P2 ;  /* 0x000000cd0cc37211 */ /* 0x080fe400010f0eff */
[----:B------:R-:W-:Y:S01]  /*5870*/  LEA.HI.X.SX32 R7, R28, R205, 0x1, P3 ;  /* 0x000000cd1c077211 */ /* 0x000fe200018f0eff */
[----:B------:R-:W-:Y:S01]  /*5880*/  IMAD R48, R175, 0x8, R46 ;  /* 0x00000008af307824 */ /* 0x000fe200078e022e */
[----:B------:R-:W-:-:S02]  /*5890*/  LEA R196, P1, R10, R185, 0x1 ;  /* 0x000000b90ac47211 */ /* 0x000fc400078208ff */
[-C--:B------:R-:W-:Y:S02]  /*58a0*/  LEA R188, P2, R20, R185.reuse, 0x1 ;  /* 0x000000b914bc7211 */ /* 0x080fe400078408ff */
[C---:B------:R-:W-:Y:S02]  /*58b0*/  LEA R50, R175.reuse, R48, 0x3 ;  /* 0x00000030af327211 */ /* 0x040fe400078e18ff */
[----:B------:R-:W-:Y:S02]  /*58c0*/  LEA R12, P3, R34, R185, 0x1 ;  /* 0x000000b9220c7211 */ /* 0x000fe400078608ff */
[C---:B------:R-:W-:Y:S02]  /*58d0*/  LEA R52, R175.reuse, R50, 0x3 ;  /* 0x00000032af347211 */ /* 0x040fe400078e18ff */
[-C--:B------:R-:W-:Y:S02]  /*58e0*/  LEA.HI.X.SX32 R197, R10, R205.reuse, 0x1, P1 ;  /* 0x000000cd0ac57211 */ /* 0x080fe400008f0eff */
[-C--:B------:R-:W-:Y:S01]  /*58f0*/  LEA.HI.X.SX32 R189, R20, R205.reuse, 0x1, P2 ;  /* 0x000000cd14bd7211 */ /* 0x080fe200010f0eff */
[----:B------:R-:W-:Y:S01]  /*5900*/  IMAD R54, R175, 0x8, R52 ;  /* 0x00000008af367824 */ /* 0x000fe200078e0234 */
[----:B------:R-:W-:-:S02]  /*5910*/  LEA.HI.X.SX32 R13, R34, R205, 0x1, P3 ;  /* 0x000000cd220d7211 */ /* 0x000fc400018f0eff */
[-C--:B------:R-:W-:Y:S02]  /*5920*/  LEA R190, P1, R18, R185.reuse, 0x1 ;  /* 0x000000b912be7211 */ /* 0x080fe400078208ff */
[C---:B------:R-:W-:Y:S02]  /*5930*/  LEA R56, R175.reuse, R54, 0x3 ;  /* 0x00000036af387211 */ /* 0x040fe400078e18ff */
[-C--:B------:R-:W-:Y:S02]  /*5940*/  LEA R4, P2, R26, R185.reuse, 0x1 ;  /* 0x000000b91a047211 */ /* 0x080fe400078408ff */
[----:B------:R-:W-:Y:S01]  /*5950*/  LEA R20, P3, R40, R185, 0x1 ;  /* 0x000000b928147211 */ /* 0x000fe200078608ff */
[----:B------:R-:W-:Y:S01]  /*5960*/  IMAD R58, R175, 0x8, R56 ;  /* 0x00000008af3a7824 */ /* 0x000fe200078e0238 */
[-C--:B------:R-:W-:Y:S02]  /*5970*/  LEA.HI.X.SX32 R191, R18, R205.reuse, 0x1, P1 ;  /* 0x000000cd12bf7211 */ /* 0x080fe400008f0eff */
[----:B------:R-:W-:-:S02]  /*5980*/  LEA.HI.X.SX32 R5, R26, R205, 0x1, P2 ;  /* 0x000000cd1a057211 */ /* 0x000fc400010f0eff */
[C---:B------:R-:W-:Y:S02]  /*5990*/  LEA R60, R175.reuse, R58, 0x3 ;  /* 0x0000003aaf3c7211 */ /* 0x040fe400078e18ff */
[----:B------:R-:W-:Y:S02]  /*59a0*/  LEA.HI.X.SX32 R21, R40, R205, 0x1, P3 ;  /* 0x000000cd28157211 */ /* 0x000fe400018f0eff */
[-C--:B------:R-:W-:Y:S01]  /*59b0*/  LEA R2, P1, R24, R185.reuse, 0x1 ;  /* 0x000000b918027211 */ /* 0x080fe200078208ff */
[C---:B------:R-:W-:Y:S01]  /*59c0*/  IMAD R62, R175.reuse, 0x8, R60 ;  /* 0x00000008af3e7824 */ /* 0x040fe200078e023c */
[-C--:B------:R-:W-:Y:S02]  /*59d0*/  LEA R10, P2, R32, R185.reuse, 0x1 ;  /* 0x000000b9200a7211 */ /* 0x080fe400078408ff */
[----:B------:R-:W-:Y:S02]  /*59e0*/  LEA R26, P3, R46, R185, 0x1 ;  /* 0x000000b92e1a7211 */ /* 0x000fe400078608ff */
[----:B------:R-:W-:-:S02]  /*59f0*/  LEA R128, R175, R62, 0x3 ;  /* 0x0000003eaf807211 */ /* 0x000fc400078e18ff */
[-C--:B------:R-:W-:Y:S02]  /*5a00*/  LEA.HI.X.SX32 R3, R24, R205.reuse, 0x1, P1 ;  /* 0x000000cd18037211 */ /* 0x080fe400008f0eff */
[-C--:B------:R-:W-:Y:S01]  /*5a10*/  LEA.HI.X.SX32 R11, R32, R205.reuse, 0x1, P2 ;  /* 0x000000cd200b7211 */ /* 0x080fe200010f0eff */
[C---:B------:R-:W-:Y:S01]  /*5a20*/  IMAD R130, R175.reuse, 0x8, R128 ;  /* 0x00000008af827824 */ /* 0x040fe200078e0280 */
[----:B------:R-:W-:Y:S02]  /*5a30*/  LEA.HI.X.SX32 R27, R46, R205, 0x1, P3 ;  /* 0x000000cd2e1b7211 */ /* 0x000fe400018f0eff */
[-C--:B------:R-:W-:Y:S02]  /*5a40*/  LEA R8, P1, R30, R185.reuse, 0x1 ;  /* 0x000000b91e087211 */ /* 0x080fe400078208ff */
[----:B------:R-:W-:Y:S02]  /*5a50*/  LEA R132, R175, R130, 0x3 ;  /* 0x00000082af847211 */ /* 0x000fe400078e18ff */
[----:B------:R-:W-:-:S02]  /*5a60*/  LEA R18, P2, R38, R185, 0x1 ;  /* 0x000000b926127211 */ /* 0x000fc400078408ff */
[----:B------:R-:W-:Y:S01]  /*5a70*/  LEA R32, P3, R52, R185, 0x1 ;  /* 0x000000b934207211 */ /* 0x000fe200078608ff */
[C---:B------:R-:W-:Y:S01]  /*5a80*/  IMAD R134, R175.reuse, 0x8, R132 ;  /* 0x00000008af867824 */ /* 0x040fe200078e0284 */
[-C--:B------:R-:W-:Y:S02]  /*5a90*/  LEA.HI.X.SX32 R9, R30, R205.reuse, 0x1, P1 ;  /* 0x000000cd1e097211 */ /* 0x080fe400008f0eff */
[-C--:B------:R-:W-:Y:S02]  /*5aa0*/  LEA.HI.X.SX32 R19, R38, R205.reuse, 0x1, P2 ;  /* 0x000000cd26137211 */ /* 0x080fe400010f0eff */
[C---:B------:R-:W-:Y:S02]  /*5ab0*/  LEA R136, R175.reuse, R134, 0x3 ;  /* 0x00000086af887211 */ /* 0x040fe400078e18ff */
[----:B------:R-:W-:Y:S02]  /*5ac0*/  LEA.HI.X.SX32 R33, R52, R205, 0x1, P3 ;  /* 0x000000cd34217211 */ /* 0x000fe400018f0eff */
[-C--:B------:R-:W-:Y:S01]  /*5ad0*/  LEA R16, P1, R36, R185.reuse, 0x1 ;  /* 0x000000b924107211 */ /* 0x080fe200078208ff */
[----:B------:R-:W-:Y:S01]  /*5ae0*/  IMAD R138, R175, 0x8, R136 ;  /* 0x00000008af8a7824 */ /* 0x000fe200078e0288 */
[----:B------:R-:W-:-:S02]  /*5af0*/  LEA R24, P2, R44, R185, 0x1 ;  /* 0x000000b92c187211 */ /* 0x000fc400078408ff */
[----:B------:R-:W-:Y:S02]  /*5b00*/  LEA R38, P3, R58, R185, 0x1 ;  /* 0x000000b93a267211 */ /* 0x000fe400078608ff */
[C---:B------:R-:W-:Y:S02]  /*5b10*/  LEA R140, R175.reuse, R138, 0x3 ;  /* 0x0000008aaf8c7211 */ /* 0x040fe400078e18ff */
[-C--:B------:R-:W-:Y:S02]  /*5b20*/  LEA.HI.X.SX32 R17, R36, R205.reuse, 0x1, P1 ;  /* 0x000000cd24117211 */ /* 0x080fe400008f0eff */
[-C--:B------:R-:W-:Y:S01]  /*5b30*/  LEA.HI.X.SX32 R25, R44, R205.reuse, 0x1, P2 ;  /* 0x000000cd2c197211 */ /* 0x080fe200010f0eff */
[----:B------:R-:W-:Y:S01]  /*5b40*/  IMAD R142, R175, 0x8, R140 ;  /* 0x00000008af8e7824 */ /* 0x000fe200078e028c */
[----:B------:R-:W-:Y:S02]  /*5b50*/  LEA.HI.X.SX32 R39, R58, R205, 0x1, P3 ;  /* 0x000000cd3a277211 */ /* 0x000fe400018f0eff */
[----:B------:R-:W-:-:S02]  /*5b60*/  LEA R22, P1, R42, R185, 0x1 ;  /* 0x000000b92a167211 */ /* 0x000fc400078208ff */
[C---:B------:R-:W-:Y:S02]  /*5b70*/  LEA R144, R175.reuse, R142, 0x3 ;  /* 0x0000008eaf907211 */ /* 0x040fe400078e18ff */
[-C--:B------:R-:W-:Y:S02]  /*5b80*/  LEA R30, P2, R50, R185.reuse, 0x1 ;  /* 0x000000b9321e7211 */ /* 0x080fe400078408ff */
[----:B------:R-:W-:Y:S01]  /*5b90*/  LEA R44, P3, R128, R185, 0x1 ;  /* 0x000000b9802c7211 */ /* 0x000fe200078608ff */
[C---:B------:R-:W-:Y:S01]  /*5ba0*/  IMAD R146, R175.reuse, 0x8, R144 ;  /* 0x00000008af927824 */ /* 0x040fe200078e0290 */
[-C--:B------:R-:W-:Y:S02]  /*5bb0*/  LEA.HI.X.SX32 R23, R42, R205.reuse, 0x1, P1 ;  /* 0x000000cd2a177211 */ /* 0x080fe400008f0eff */
[----:B------:R-:W-:Y:S02]  /*5bc0*/  LEA.HI.X.SX32 R31, R50, R205, 0x1, P2 ;  /* 0x000000cd321f7211 */ /* 0x000fe400010f0eff */
[----:B------:R-:W-:-:S02]  /*5bd0*/  LEA R148, R175, R146, 0x3 ;  /* 0x00000092af947211 */ /* 0x000fc400078e18ff */
[----:B------:R-:W-:Y:S02]  /*5be0*/  LEA.HI.X.SX32 R45, R128, R205, 0x1, P3 ;  /* 0x000000cd802d7211 */ /* 0x000fe400018f0eff */
[-C--:B------:R-:W-:Y:S01]  /*5bf0*/  LEA R28, P1, R48, R185.reuse, 0x1 ;  /* 0x000000b9301c7211 */ /* 0x080fe200078208ff */
[C---:B------:R-:W-:Y:S01]  /*5c00*/  IMAD R150, R175.reuse, 0x8, R148 ;  /* 0x00000008af967824 */ /* 0x040fe200078e0294 */
[-C--:B------:R-:W-:Y:S02]  /*5c10*/  LEA R36, P2, R56, R185.reuse, 0x1 ;  /* 0x000000b938247211 */ /* 0x080fe400078408ff */
[----:B------:R-:W-:Y:S02]  /*5c20*/  LEA R50, P3, R134, R185, 0x1 ;  /* 0x000000b986327211 */ /* 0x000fe400078608ff */
[----:B------:R-:W-:Y:S02]  /*5c30*/  LEA R156, R175, R150, 0x3 ;  /* 0x00000096af9c7211 */ /* 0x000fe400078e18ff */
[----:B------:R-:W-:-:S02]  /*5c40*/  LEA.HI.X.SX32 R29, R48, R205, 0x1, P1 ;  /* 0x000000cd301d7211 */ /* 0x000fc400008f0eff */
[-C--:B------:R-:W-:Y:S01]  /*5c50*/  LEA.HI.X.SX32 R37, R56, R205.reuse, 0x1, P2 ;  /* 0x000000cd38257211 */ /* 0x080fe200010f0eff */
[C---:B------:R-:W-:Y:S01]  /*5c60*/  IMAD R158, R175.reuse, 0x8, R156 ;  /* 0x00000008af9e7824 */ /* 0x040fe200078e029c */
[----:B------:R-:W-:Y:S02]  /*5c70*/  LEA.HI.X.SX32 R51, R134, R205, 0x1, P3 ;  /* 0x000000cd86337211 */ /* 0x000fe400018f0eff */
[-C--:B------:R-:W-:Y:S02]  /*5c80*/  LEA R34, P1, R54, R185.reuse, 0x1 ;  /* 0x000000b936227211 */ /* 0x080fe400078208ff */
[C---:B------:R-:W-:Y:S02]  /*5c90*/  LEA R160, R175.reuse, R158, 0x3 ;  /* 0x0000009eafa07211 */ /* 0x040fe400078e18ff */
[-C--:B------:R-:W-:Y:S02]  /*5ca0*/  LEA R42, P2, R62, R185.reuse, 0x1 ;  /* 0x000000b93e2a7211 */ /* 0x080fe400078408ff */
[----:B------:R-:W-:Y:S01]  /*5cb0*/  LEA R56, P3, R140, R185, 0x1 ;  /* 0x000000b98c387211 */ /* 0x000fe200078608ff */
[----:B------:R-:W-:Y:S01]  /*5cc0*/  IMAD R162, R175, 0x8, R160 ;  /* 0x00000008afa27824 */ /* 0x000fe200078e02a0 */
[----:B------:R-:W-:-:S02]  /*5cd0*/  LEA.HI.X.SX32 R35, R54, R205, 0x1, P1 ;  /* 0x000000cd36237211 */ /* 0x000fc400008f0eff */
[-C--:B------:R-:W-:Y:S02]  /*5ce0*/  LEA.HI.X.SX32 R43, R62, R205.reuse, 0x1, P2 ;  /* 0x000000cd3e2b7211 */ /* 0x080fe400010f0eff */
[C---:B------:R-:W-:Y:S02]  /*5cf0*/  LEA R164, R175.reuse, R162, 0x3 ;  /* 0x000000a2afa47211 */ /* 0x040fe400078e18ff */
[----:B------:R-:W-:Y:S02]  /*5d00*/  LEA.HI.X.SX32 R57, R140, R205, 0x1, P3 ;  /* 0x000000cd8c397211 */ /* 0x000fe400018f0eff */
[-C--:B------:R-:W-:Y:S01]  /*5d10*/  LEA R40, P1, R60, R185.reuse, 0x1 ;  /* 0x000000b93c287211 */ /* 0x080fe200078208ff */
[----:B------:R-:W-:Y:S01]  /*5d20*/  IMAD R166, R175, 0x8, R164 ;  /* 0x00000008afa67824 */ /* 0x000fe200078e02a4 */
[-C--:B------:R-:W-:Y:S02]  /*5d30*/  LEA R48, P2, R132, R185.reuse, 0x1 ;  /* 0x000000b984307211 */ /* 0x080fe400078408ff */
[----:B------:R-:W-:-:S02]  /*5d40*/  LEA R62, P3, R146, R185, 0x1 ;  /* 0x000000b9923e7211 */ /* 0x000fc400078608ff */
[C---:B------:R-:W-:Y:S02]  /*5d50*/  LEA R168, R175.reuse, R166, 0x3 ;  /* 0x000000a6afa87211 */ /* 0x040fe400078e18ff */
[-C--:B------:R-:W-:Y:S02]  /*5d60*/  LEA.HI.X.SX32 R41, R60, R205.reuse, 0x1, P1 ;  /* 0x000000cd3c297211 */ /* 0x080fe400008f0eff */
[-C--:B------:R-:W-:Y:S01]  /*5d70*/  LEA.HI.X.SX32 R49, R132, R205.reuse, 0x1, P2 ;  /* 0x000000cd84317211 */ /* 0x080fe200010f0eff */
[C---:B------:R-:W-:Y:S01]  /*5d80*/  IMAD R170, R175.reuse, 0x8, R168 ;  /* 0x00000008afaa7824 */ /* 0x040fe200078e02a8 */
[----:B------:R-:W-:Y:S02]  /*5d90*/  LEA.HI.X.SX32 R63, R146, R205, 0x1, P3 ;  /* 0x000000cd923f7211 */ /* 0x000fe400018f0eff */
[----:B------:R-:W-:Y:S02]  /*5da0*/  LEA R46, P1, R130, R185, 0x1 ;  /* 0x000000b9822e7211 */ /* 0x000fe400078208ff */
[----:B------:R-:W-:-:S02]  /*5db0*/  LEA R172, R175, R170, 0x3 ;  /* 0x000000aaafac7211 */ /* 0x000fc400078e18ff */
[-C--:B------:R-:W-:Y:S02]  /*5dc0*/  LEA R54, P2, R138, R185.reuse, 0x1 ;  /* 0x000000b98a367211 */ /* 0x080fe400078408ff */
[----:B------:R-:W-:Y:S01]  /*5dd0*/  LEA R132, P3, R156, R185, 0x1 ;  /* 0x000000b99c847211 */ /* 0x000fe200078608ff */
[C---:B------:R-:W-:Y:S01]  /*5de0*/  IMAD R174, R175.reuse, 0x8, R172 ;  /* 0x00000008afae7824 */ /* 0x040fe200078e02ac */
[-C--:B------:R-:W-:Y:S02]  /*5df0*/  LEA.HI.X.SX32 R47, R130, R205.reuse, 0x1, P1 ;  /* 0x000000cd822f7211 */ /* 0x080fe400008f0eff */
[-C--:B------:R-:W-:Y:S02]  /*5e00*/  LEA.HI.X.SX32 R55, R138, R205.reuse, 0x1, P2 ;  /* 0x000000cd8a377211 */ /* 0x080fe400010f0eff */
[----:B------:R-:W-:Y:S02]  /*5e10*/  LEA R176, R175, R174, 0x3 ;  /* 0x000000aeafb07211 */ /* 0x000fe400078e18ff */
[----:B------:R-:W-:-:S02]  /*5e20*/  LEA.HI.X.SX32 R133, R156, R205, 0x1, P3 ;  /* 0x000000cd9c857211 */ /* 0x000fc400018f0eff */
[-C--:B------:R-:W-:Y:S01]  /*5e30*/  LEA R52, P1, R136, R185.reuse, 0x1 ;  /* 0x000000b988347211 */ /* 0x080fe200078208ff */
[----:B------:R-:W-:Y:S01]  /*5e40*/  IMAD R178, R175, 0x8, R176 ;  /* 0x00000008afb27824 */ /* 0x000fe200078e02b0 */
[----:B------:R-:W-:Y:S02]  /*5e50*/  LEA R138, P3, R162, R185, 0x1 ;  /* 0x000000b9a28a7211 */ /* 0x000fe400078608ff */
[-C--:B------:R-:W-:Y:S02]  /*5e60*/  LEA.HI.X.SX32 R53, R136, R205.reuse, 0x1, P1 ;  /* 0x000000cd88357211 */ /* 0x080fe400008f0eff */
[----:B------:R-:W-:Y:S02]  /*5e70*/  LEA.HI.X.SX32 R139, R162, R205, 0x1, P3 ;  /* 0x000000cda28b7211 */ /* 0x000fe400018f0eff */
[-C--:B------:R-:W-:Y:S02]  /*5e80*/  LEA R58, P1, R142, R185.reuse, 0x1 ;  /* 0x000000b98e3a7211 */ /* 0x080fe400078208ff */
[----:B------:R-:W-:-:S02]  /*5e90*/  LEA R60, P2, R144, R185, 0x1 ;  /* 0x000000b9903c7211 */ /* 0x000fc400078408ff */
[C---:B------:R-:W-:Y:S02]  /*5ea0*/  LEA R162, R175.reuse, R178, 0x3 ;  /* 0x000000b2afa27211 */ /* 0x040fe400078e18ff */
[-C--:B------:R-:W-:Y:S02]  /*5eb0*/  LEA.HI.X.SX32 R59, R142, R205.reuse, 0x1, P1 ;  /* 0x000000cd8e3b7211 */ /* 0x080fe400008f0eff */
[----:B------:R-:W-:Y:S01]  /*5ec0*/  LEA.HI.X.SX32 R61, R144, R205, 0x1, P2 ;  /* 0x000000cd903d7211 */ /* 0x000fe200010f0eff */
[----:B------:R-:W-:Y:S01]  /*5ed0*/  IMAD R184, R175, 0x8, R162 ;  /* 0x00000008afb87824 */ /* 0x000fe200078e02a2 */
[-C--:B------:R-:W-:Y:S02]  /*5ee0*/  LEA R128, P1, R148, R185.reuse, 0x1 ;  /* 0x000000b994807211 */ /* 0x080fe400078208ff */
[----:B------:R-:W-:Y:S02]  /*5ef0*/  LEA R144, P3, R168, R185, 0x1 ;  /* 0x000000b9a8907211 */ /* 0x000fe400078608ff */
[----:B------:R-:W-:-:S02]  /*5f00*/  LEA.HI.X.SX32 R129, R148, R205, 0x1, P1 ;  /* 0x000000cd94817211 */ /* 0x000fc400008f0eff */
[----:B------:R-:W-:Y:S02]  /*5f10*/  LEA.HI.X.SX32 R145, R168, R205, 0x1, P3 ;  /* 0x000000cda8917211 */ /* 0x000fe400018f0eff */
[-C--:B------:R-:W-:Y:S02]  /*5f20*/  LEA R130, P2, R150, R185.reuse, 0x1 ;  /* 0x000000b996827211 */ /* 0x080fe400078408ff */
[----:B------:R-:W-:Y:S02]  /*5f30*/  LEA R134, P1, R158, R185, 0x1 ;  /* 0x000000b99e867211 */ /* 0x000fe400078208ff */
[C---:B------:R-:W-:Y:S02]  /*5f40*/  LEA R168, R175.reuse, R184, 0x3 ;  /* 0x000000b8afa87211 */ /* 0x040fe400078e18ff */
[-C--:B------:R-:W-:Y:S02]  /*5f50*/  LEA.HI.X.SX32 R131, R150, R205.reuse, 0x1, P2 ;  /* 0x000000cd96837211 */ /* 0x080fe400010f0eff */
[----:B------:R-:W-:Y:S01]  /*5f60*/  LEA.HI.X.SX32 R135, R158, R205, 0x1, P1 ;  /* 0x000000cd9e877211 */ /* 0x000fe200008f0eff */
[----:B------:R-:W-:Y:S01]  /*5f70*/  IMAD R204, R175, 0x8, R168 ;  /* 0x00000008afcc7824 */ /* 0x000fe200078e02a8 */
[----:B------:R-:W-:-:S02]  /*5f80*/  LEA R140, P1, R164, R185, 0x1 ;  /* 0x000000b9a48c7211 */ /* 0x000fc400078208ff */
[----:B------:R-:W-:Y:S02]  /*5f90*/  LEA R150, P3, R174, R185, 0x1 ;  /* 0x000000b9ae967211 */ /* 0x000fe400078608ff */
[-C--:B------:R-:W-:Y:S02]  /*5fa0*/  LEA.HI.X.SX32 R141, R164, R205.reuse, 0x1, P1 ;  /* 0x000000cda48d7211 */ /* 0x080fe400008f0eff */
[----:B------:R-:W-:Y:S02]  /*5fb0*/  LEA.HI.X.SX32 R151, R174, R205, 0x1, P3 ;  /* 0x000000cdae977211 */ /* 0x000fe400018f0eff */
[-C--:B------:R-:W-:Y:S02]  /*5fc0*/  LEA R136, P2, R160, R185.reuse, 0x1 ;  /* 0x000000b9a0887211 */ /* 0x080fe400078408ff */
[----:B------:R-:W-:Y:S02]  /*5fd0*/  LEA R146, P1, R170, R185, 0x1 ;  /* 0x000000b9aa927211 */ /* 0x000fe400078208ff */
[----:B------:R-:W-:-:S02]  /*5fe0*/  LEA R174, R175, R204, 0x3 ;  /* 0x000000ccafae7211 */ /* 0x000fc400078e18ff */
[-C--:B------:R-:W-:Y:S02]  /*5ff0*/  LEA.HI.X.SX32 R137, R160, R205.reuse, 0x1, P2 ;  /* 0x000000cda0897211 */ /* 0x080fe400010f0eff */
[----:B------:R-:W-:Y:S01]  /*6000*/  LEA.HI.X.SX32 R147, R170, R205, 0x1, P1 ;  /* 0x000000cdaa937211 */ /* 0x000fe200008f0eff */
[----:B------:R-:W-:Y:S01]  /*6010*/  IMAD R206, R175, 0x8, R174 ;  /* 0x00000008afce7824 */ /* 0x000fe200078e02ae */
[-C--:B------:R-:W-:Y:S02]  /*6020*/  LEA R142, P2, R166, R185.reuse, 0x1 ;  /* 0x000000b9a68e7211 */ /* 0x080fe400078408ff */
[----:B------:R-:W-:Y:S02]  /*6030*/  LEA R156, P1, R176, R185, 0x1 ;  /* 0x000000b9b09c7211 */ /* 0x000fe400078208ff */
[-C--:B------:R-:W-:Y:S02]  /*6040*/  LEA.HI.X.SX32 R143, R166, R205.reuse, 0x1, P2 ;  /* 0x000000cda68f7211 */ /* 0x080fe400010f0eff */
[----:B------:R-:W-:-:S02]  /*6050*/  LEA.HI.X.SX32 R157, R176, R205, 0x1, P1 ;  /* 0x000000cdb09d7211 */ /* 0x000fc400008f0eff */
        /* <DEDUP_REMOVED lines=11> */
[----:B------:R-:W-:Y:S02]  /*6110*/  LEA R204, R175, R208, 0x3 ;  /* 0x000000d0afcc7211 */ /* 0x000fe400078e18ff */
[----:B------:R-:W-:-:S02]  /*6120*/  LEA R162, P1, R184, R185, 0x1 ;  /* 0x000000b9b8a27211 */ /* 0x000fc400078208ff */
[-C--:B------:R-:W-:Y:S01]  /*6130*/  LEA.HI.X.SX32 R165, R168, R205.reuse, 0x1, P2 ;  /* 0x000000cda8a57211 */ /* 0x080fe200010f0eff */
[----:B------:R-:W-:Y:S01]  /*6140*/  IMAD R210, R175, 0x8, R204 ;  /* 0x00000008afd27824 */ /* 0x000fe200078e02cc */
[----:B------:R-:W-:Y:S02]  /*6150*/  LEA.HI.X.SX32 R163, R184, R205, 0x1, P1 ;  /* 0x000000cdb8a37211 */ /* 0x000fe400008f0eff */
[-C--:B------:R-:W-:Y:S02]  /*6160*/  LEA R170, P2, R206, R185.reuse, 0x1 ;  /* 0x000000b9ceaa7211 */ /* 0x080fe400078408ff */
[-C--:B------:R-:W-:Y:S02]  /*6170*/  LEA R168, P1, R174, R185.reuse, 0x1 ;  /* 0x000000b9aea87211 */ /* 0x080fe400078208ff */
[----:B------:R-:W-:Y:S02]  /*6180*/  LEA R172, P3, R176, R185, 0x1 ;  /* 0x000000b9b0ac7211 */ /* 0x000fe400078608ff */
[----:B------:R-:W-:-:S02]  /*6190*/  LEA.HI.X.SX32 R171, R206, R205, 0x1, P2 ;  /* 0x000000cdceab7211 */ /* 0x000fc400010f0eff */
[----:B------:R-:W-:Y:S02]  /*61a0*/  LEA.HI.X.SX32 R169, R174, R205, 0x1, P1 ;  /* 0x000000cdaea97211 */ /* 0x000fe400008f0eff */
[----:B------:R-:W-:Y:S02]  /*61b0*/  LEA R206, R175, R210, 0x3 ;  /* 0x000000d2afce7211 */ /* 0x000fe400078e18ff */
[----:B------:R-:W-:Y:S02]  /*61c0*/  LEA R174, P1, R208, R185, 0x1 ;  /* 0x000000b9d0ae7211 */ /* 0x000fe400078208ff */
[----:B------:R-:W-:Y:S02]  /*61d0*/  LEA.HI.X.SX32 R173, R176, R205, 0x1, P3 ;  /* 0x000000cdb0ad7211 */ /* 0x000fe400018f0eff */
[-C--:B------:R-:W-:Y:S02]  /*61e0*/  LEA R176, P2, R204, R185.reuse, 0x1 ;  /* 0x000000b9ccb07211 */ /* 0x080fe400078408ff */
[----:B------:R-:W-:-:S02]  /*61f0*/  LEA R184, P4, R206, R185, 0x1 ;  /* 0x000000b9ceb87211 */ /* 0x000fc400078808ff */
[----:B------:R-:W-:Y:S01]  /*6200*/  LEA.HI.X.SX32 R175, R208, R205, 0x1, P1 ;  /* 0x000000cdd0af7211 */ /* 0x000fe200008f0eff */
[----:B------:R-:W-:Y:S01]  /*6210*/  IMAD.MOV.U32 R208, RZ, RZ, R87 ;  /* 0x000000ffffd07224 */ /* 0x000fe200078e0057 */
[----:B------:R-:W-:Y:S01]  /*6220*/  LEA R178, P3, R210, R185, 0x1 ;  /* 0x000000b9d2b27211 */ /* 0x000fe200078608ff */
[----:B------:R-:W-:Y:S01]  /*6230*/  IMAD.MOV.U32 R87, RZ, RZ, R89 ;  /* 0x000000ffff577224 */ /* 0x000fe200078e0059 */
[-C--:B------:R-:W-:Y:S01]  /*6240*/  LEA.HI.X.SX32 R177, R204, R205.reuse, 0x1, P2 ;  /* 0x000000cdccb17211 */ /* 0x080fe200010f0eff */
[----:B------:R-:W-:Y:S01]  /*6250*/  FMUL R89, R182, 8388608 ;  /* 0x4b000000b6597820 */ /* 0x000fe20000400000 */
[----:B------:R-:W-:Y:S01]  /*6260*/  LEA.HI.X.SX32 R185, R206, R205, 0x1, P4 ;  /* 0x000000cdceb97211 */ /* 0x000fe200020f0eff */
[----:B------:R-:W-:Y:S01]  /*6270*/  IMAD.MOV.U32 R204, RZ, RZ, R116 ;  /* 0x000000ffffcc7224 */ /* 0x000fe200078e0074 */
[----:B------:R-:W-:Y:S02]  /*6280*/  FSETP.GEU.AND P2, PT, R182, 1.175494350822287508e-38, PT ;  /* 0x00800000b600780b */ /* 0x000fe40003f4e000 */
[----:B------:R-:W-:-:S02]  /*6290*/  MOV R206, R181 ;  /* 0x000000b500ce7202 */ /* 0x000fc40000000f00 */
[----:B------:R-:W-:Y:S02]  /*62a0*/  FSEL R116, R89, R182, !P2 ;  /* 0x000000b659747208 */ /* 0x000fe40005000000 */
[----:B------:R-:W-:Y:S01]  /*62b0*/  LEA.HI.X.SX32 R179, R210, R205, 0x1, P3 ;  /* 0x000000cdd2b37211 */ /* 0x000fe200018f0eff */
[C---:B------:R-:W-:Y:S01]  /*62c0*/  FMUL R89, R206.reuse, 8388608 ;  /* 0x4b000000ce597820 */ /* 0x040fe20000400000 */
[----:B------:R-:W-:Y:S02]  /*62d0*/  FSETP.GEU.AND P3, PT, R206, 1.175494350822287508e-38, PT ;  /* 0x00800000ce00780b */ /* 0x000fe40003f6e000 */
[----:B------:R-:W-:Y:S02]  /*62e0*/  FSETP.GT.AND P1, PT, |R222|, 8.50705917302346158658e+37, PT ;  /* 0x7e800000de00780b */ /* 0x000fe40003f24200 */
[----:B------:R-:W-:Y:S02]  /*62f0*/  FSEL R96, R89, R206, !P3 ;  /* 0x000000ce59607208 */ /* 0x000fe40005800000 */
[----:B------:R-:W-:-:S02]  /*6300*/  FSEL R100, RZ, -23, P3 ;  /* 0xc1b80000ff647808 */ /* 0x000fc40001800000 */
[----:B------:R-:W-:Y:S02]  /*6310*/  FSETP.GEU.AND P3, PT, |R222|, 1.175494350822287508e-38, PT ;  /* 0x00800000de00780b */ /* 0x000fe40003f6e200 */
[----:B------:R-:W-:Y:S02]  /*6320*/  MOV R210, R86 ;  /* 0x0000005600d27202 */ /* 0x000fe40000000f00 */
[----:B------:R-:W-:Y:S02]  /*6330*/  FSEL R101, RZ, -23, P2 ;  /* 0xc1b80000ff657808 */ /* 0x000fe40001000000 */
[----:B------:R-:W-:Y:S01]  /*6340*/  FSETP.GT.AND P2, PT, |R180|, 8.50705917302346158658e+37, PT ;  /* 0x7e800000b400780b */ /* 0x000fe20003f44200 */
[----:B------:R-:W-:Y:S01]  /*6350*/  @P1 FMUL R222, R222, 0.25 ;  /* 0x3e800000dede1820 */ /* 0x000fe20000400000 */
[----:B------:R-:W-:Y:S01]  /*6360*/  FSETP.GEU.AND P4, PT, R180, 1.175494350822287508e-38, PT ;  /* 0x00800000b400780b */ /* 0x000fe20003f8e000 */
[----:B------:R-:W-:Y:S01]  /*6370*/  @P1 FMUL R115, R115, 0.25 ;  /* 0x3e80000073731820 */ /* 0x000fe20000400000 */
[----:B------:R-:W-:Y:S01]  /*6380*/  MOV R86, R88 ;  /* 0x0000005800567202 */ /* 0x000fe20000000f00 */
[----:B------:R-:W-:Y:S01]  /*6390*/  @P1 FMUL R114, R114, 0.25 ;  /* 0x3e80000072721820 */ /* 0x000fe20000400000 */
[----:B------:R-:W-:Y:S01]  /*63a0*/  MOV R205, R92 ;  /* 0x0000005c00cd7202 */ /* 0x000fe20000000f00 */
[----:B------:R-:W-:Y:S01]  /*63b0*/  @P1 FMUL R102, R102, 0.25 ;  /* 0x3e80000066661820 */ /* 0x000fe20000400000 */
[----:B------:R-:W-:Y:S01]  /*63c0*/  MOV R221, R108 ;  /* 0x0000006c00dd7202 */ /* 0x000fe20000000f00 */
[----:B------:R-:W-:Y:S01]  /*63d0*/  @P1 FMUL R110, R110, 0.25 ;  /* 0x3e8000006e6e1820 */ /* 0x000fe20000400000 */
[----:B------:R-:W-:Y:S01]  /*63e0*/  FSEL R15, R91, R180, !P4 ;  /* 0x000000b45b0f7208 */ /* 0x000fe20006000000 */
[----:B------:R-:W-:Y:S01]  /*63f0*/  @P1 FMUL R107, R107, 0.25 ;  /* 0x3e8000006b6b1820 */ /* 0x000fe20000400000 */
[----:B------:R-:W-:Y:S01]  /*6400*/  IADD3 R181, R116, -0x3f3504f3, RZ ;  /* 0xc0cafb0d74b57810 */ /* 0x000fe20007ffe0ff */
[----:B------:R-:W-:Y:S01]  /*6410*/  @P1 FMUL R106, R106, 0.25 ;  /* 0x3e8000006a6a1820 */ /* 0x000fe20000400000 */
[----:B------:R-:W-:Y:S01]  /*6420*/  IADD3 R88, R15, -0x3f3504f3, RZ ;  /* 0xc0cafb0d0f587810 */ /* 0x000fe20007ffe0ff */
[----:B------:R-:W-:Y:S01]  /*6430*/  @P1 FMUL R224, R224, 0.25 ;  /* 0x3e800000e0e01820 */ /* 0x000fe20000400000 */
[----:B------:R-:W-:Y:S01]  /*6440*/  IADD3 R89, R96, -0x3f3504f3, RZ ;  /* 0xc0cafb0d60597810 */ /* 0x000fe20007ffe0ff */
[----:B------:R-:W-:Y:S01]  /*6450*/  @P1 FMUL R226, R226, 0.25 ;  /* 0x3e800000e2e21820 */ /* 0x000fe20000400000 */
[----:B------:R-:W-:Y:S01]  /*6460*/  IADD3 R90, R97, -0x3f3504f3, RZ ;  /* 0xc0cafb0d615a7810 */ /* 0x000fe20007ffe0ff */
[----:B------:R-:W-:Y:S01]  /*6470*/  @P1 FMUL R95, R95, 0.25 ;  /* 0x3e8000005f5f1820 */ /* 0x000fe20000400000 */
[----:B------:R-:W-:Y:S01]  /*6480*/  LOP3.LUT R181, R181, 0xff800000, RZ, 0xc0, !PT ;  /* 0xff800000b5b57812 */ /* 0x000fe200078ec0ff */
[----:B------:R-:W-:Y:S01]  /*6490*/  @P1 FMUL R220, R220, 0.25 ;  /* 0x3e800000dcdc1820 */ /* 0x000fe20000400000 */
[----:B------:R-:W-:Y:S01]  /*64a0*/  LOP3.LUT R88, R88, 0xff800000, RZ, 0xc0, !PT ;  /* 0xff80000058587812 */ /* 0x000fe200078ec0ff */
[----:B------:R-:W-:Y:S01]  /*64b0*/  @P1 FMUL R216, R216, 0.25 ;  /* 0x3e800000d8d81820 */ /* 0x000fe20000400000 */
[----:B------:R-:W-:Y:S01]  /*64c0*/  LOP3.LUT R89, R89, 0xff800000, RZ, 0xc0, !PT ;  /* 0xff80000059597812 */ /* 0x000fe200078ec0ff */
[----:B------:R-:W-:Y:S01]  /*64d0*/  @P1 FMUL R214, R214, 0.25 ;  /* 0x3e800000d6d61820 */ /* 0x000fe20000400000 */
[----:B------:R-:W-:Y:S01]  /*64e0*/  LOP3.LUT R90, R90, 0xff800000, RZ, 0xc0, !PT ;  /* 0xff8000005a5a7812 */ /* 0x000fe200078ec0ff */
[----:B------:R-:W-:Y:S01]  /*64f0*/  @P1 FMUL R209, R209, 0.25 ;  /* 0x3e800000d1d11820 */ /* 0x000fe20000400000 */
[----:B------:R0:W-:Y:S01]  /*6500*/  I2F R92, R181 ;  /* 0x000000b5005c7306 */ /* 0x0001e20000201400 */
[----:B------:R-:W-:Y:S01]  /*6510*/  @P1 FMUL R207, R207, 0.25 ;  /* 0x3e800000cfcf1820 */ /* 0x000fe20000400000 */
[----:B------:R-:W-:Y:S01]  /*6520*/  FSEL R98, RZ, -23, P4 ;  /* 0xc1b80000ff627808 */ /* 0x000fe20002000000 */
[----:B------:R-:W-:Y:S01]  /*6530*/  @P1 FMUL R208, R208, 0.25 ;  /* 0x3e800000d0d01820 */ /* 0x000fe20000400000 */
[----:B------:R-:W-:Y:S01]  /*6540*/  FSEL R99, RZ, -23, P5 ;  /* 0xc1b80000ff637808 */ /* 0x000fe20002800000 */
[----:B------:R-:W-:Y:S01]  /*6550*/  @P1 FMUL R210, R210, 0.25 ;  /* 0x3e800000d2d21820 */ /* 0x000fe20000400000 */
[----:B------:R-:W-:Y:S01]  /*6560*/  FSETP.GT.AND P1, PT, |R206|, 8.50705917302346158658e+37, PT ;  /* 0x7e800000ce00780b */ /* 0x000fe20003f24200 */
[----:B------:R-:W-:Y:S01]  /*6570*/  @!P3 FMUL R222, R222, 16777216 ;  /* 0x4b800000dedeb820 */ /* 0x000fe20000400000 */
[----:B------:R-:W-:Y:S01]  /*6580*/  I2F R93, R88 ;  /* 0x00000058005d7306 */ /* 0x000fe20000201400 */
[----:B------:R-:W-:Y:S01]  /*6590*/  @!P3 FMUL R115, R115, 16777216 ;  /* 0x4b8000007373b820 */ /* 0x000fe20000400000 */
[----:B0-----:R-:W-:Y:S01]  /*65a0*/  IADD3 R181, R116, -R181, RZ ;  /* 0x800000b574b57210 */ /* 0x001fe20007ffe0ff */
[----:B------:R-:W-:Y:S01]  /*65b0*/  @!P3 FMUL R114, R114, 16777216 ;  /* 0x4b8000007272b820 */ /* 0x000fe20000400000 */
[----:B------:R-:W-:Y:S01]  /*65c0*/  ISETP.GE.U32.AND P5, PT, R96, 0x7f800000, PT ;  /* 0x7f8000006000780c */ /* 0x000fe20003fa6070 */
[----:B------:R-:W-:Y:S01]  /*65d0*/  @!P3 FMUL R102, R102, 16777216 ;  /* 0x4b8000006666b820 */ /* 0x000fe20000400000 */
[----:B------:R-:W-:Y:S01]  /*65e0*/  ISETP.GE.U32.AND P4, PT, R116, 0x7f800000, PT ;  /* 0x7f8000007400780c */ /* 0x000fe20003f86070 */
[----:B------:R-:W-:Y:S01]  /*65f0*/  @!P3 FMUL R110, R110, 16777216 ;  /* 0x4b8000006e6eb820 */ /* 0x000fe20000400000 */
[----:B------:R-:W0:Y:S01]  /*6600*/  MUFU.RCP R111, R222 ;  /* 0x000000de006f7308 */ /* 0x000e220000001000 */
[----:B------:R-:W-:-:S02]  /*6610*/  @!P3 FMUL R107, R107, 16777216 ;  /* 0x4b8000006b6bb820 */ /* 0x000fc40000400000 */
[----:B------:R-:W-:Y:S02]  /*6620*/  @!P3 FMUL R106, R106, 16777216 ;  /* 0x4b8000006a6ab820 */ /* 0x000fe40000400000 */
[----:B------:R-:W-:Y:S02]  /*6630*/  @!P3 FMUL R224, R224, 16777216 ;  /* 0x4b800000e0e0b820 */ /* 0x000fe40000400000 */
[----:B------:R-:W-:Y:S01]  /*6640*/  @!P3 FMUL R226, R226, 16777216 ;  /* 0x4b800000e2e2b820 */ /* 0x000fe20000400000 */
[----:B------:R1:W-:Y:S01]  /*6650*/  I2F R91, R89 ;  /* 0x00000059005b7306 */ /* 0x0003e20000201400 */
[----:B------:R-:W-:Y:S02]  /*6660*/  @!P3 FMUL R95, R95, 16777216 ;  /* 0x4b8000005f5fb820 */ /* 0x000fe40000400000 */
[----:B------:R-:W-:Y:S02]  /*6670*/  @!P3 FMUL R220, R220, 16777216 ;  /* 0x4b800000dcdcb820 */ /* 0x000fe40000400000 */
[----:B------:R-:W-:-:S02]  /*6680*/  @!P3 FMUL R216, R216, 16777216 ;  /* 0x4b800000d8d8b820 */ /* 0x000fc40000400000 */
[----:B------:R-:W-:Y:S01]  /*6690*/  @!P3 FMUL R214, R214, 16777216 ;  /* 0x4b800000d6d6b820 */ /* 0x000fe20000400000 */
[----:B------:R2:W-:Y:S01]  /*66a0*/  I2F R94, R90 ;  /* 0x0000005a005e7306 */ /* 0x0005e20000201400 */
[----:B------:R-:W-:Y:S01]  /*66b0*/  @!P3 FMUL R209, R209, 16777216 ;  /* 0x4b800000d1d1b820 */ /* 0x000fe20000400000 */
[----:B-1----:R-:W-:Y:S01]  /*66c0*/  IADD3 R89, R96, -R89, RZ ;  /* 0x8000005960597210 */ /* 0x002fe20007ffe0ff */
[----:B------:R-:W-:Y:S02]  /*66d0*/  @!P3 FMUL R207, R207, 16777216 ;  /* 0x4b800000cfcfb820 */ /* 0x000fe40000400000 */
[----:B------:R-:W-:Y:S02]  /*66e0*/  @!P3 FMUL R208, R208, 16777216 ;  /* 0x4b800000d0d0b820 */ /* 0x000fe40000400000 */
[----:B------:R-:W-:Y:S01]  /*66f0*/  @!P3 FMUL R210, R210, 16777216 ;  /* 0x4b800000d2d2b820 */ /* 0x000fe20000400000 */
[C---:B------:R-:W-:Y:S01]  /*6700*/  FSETP.GEU.AND P3, PT, |R180|.reuse, 1.175494350822287508e-38, PT ;  /* 0x00800000b400780b */ /* 0x040fe20003f6e200 */
[----:B------:R-:W-:Y:S01]  /*6710*/  @P2 FMUL R180, R180, 0.25 ;  /* 0x3e800000b4b42820 */ /* 0x000fe20000400000 */
[----:B--2---:R-:W-:Y:S01]  /*6720*/  IADD3 R90, R97, -R90, RZ ;  /* 0x8000005a615a7210 */ /* 0x004fe20007ffe0ff */
[----:B------:R-:W-:-:S02]  /*6730*/  @P2 FMUL R113, R113, 0.25 ;  /* 0x3e80000071712820 */ /* 0x000fc40000400000 */
[----:B------:R-:W-:Y:S02]  /*6740*/  @P2 FMUL R223, R223, 0.25 ;  /* 0x3e800000dfdf2820 */ /* 0x000fe40000400000 */
[----:B------:R-:W-:Y:S02]  /*6750*/  @P2 FMUL R225, R225, 0.25 ;  /* 0x3e800000e1e12820 */ /* 0x000fe40000400000 */
[----:B------:R-:W-:Y:S02]  /*6760*/  @P2 FMUL R221, R221, 0.25 ;  /* 0x3e800000dddd2820 */ /* 0x000fe40000400000 */
[----:B------:R-:W-:Y:S02]  /*6770*/  @P2 FMUL R219, R219, 0.25 ;  /* 0x3e800000dbdb2820 */ /* 0x000fe40000400000 */
[----:B------:R-:W-:Y:S02]  /*6780*/  @P2 FMUL R218, R218, 0.25 ;  /* 0x3e800000dada2820 */ /* 0x000fe40000400000 */
        /* <DEDUP_REMOVED lines=9> */
[----:B------:R-:W-:Y:S01]  /*6820*/  @P2 FMUL R84, R84, 0.25 ;  /* 0x3e80000054542820 */ /* 0x000fe20000400000 */
[----:B------:R-:W-:Y:S01]  /*6830*/  FSETP.GT.AND P2, PT, |R182|, 8.50705917302346158658e+37, PT ;  /* 0x7e800000b600780b */ /* 0x000fe20003f44200 */
[----:B------:R-:W-:Y:S02]  /*6840*/  @!P3 FMUL R180, R180, 16777216 ;  /* 0x4b800000b4b4b820 */ /* 0x000fe40000400000 */
[----:B------:R-:W-:Y:S02]  /*6850*/  @!P3 FMUL R113, R113, 16777216 ;  /* 0x4b8000007171b820 */ /* 0x000fe40000400000 */
[----:B------:R-:W-:-:S02]  /*6860*/  @!P3 FMUL R223, R223, 16777216 ;  /* 0x4b800000dfdfb820 */ /* 0x000fc40000400000 */
[----:B------:R-:W-:Y:S02]  /*6870*/  @!P3 FMUL R225, R225, 16777216 ;  /* 0x4b800000e1e1b820 */ /* 0x000fe40000400000 */
[----:B------:R-:W-:Y:S02]  /*6880*/  @!P3 FMUL R221, R221, 16777216 ;  /* 0x4b800000ddddb820 */ /* 0x000fe40000400000 */
[----:B------:R-:W-:Y:S02]  /*6890*/  @!P3 FMUL R219, R219, 16777216 ;  /* 0x4b800000dbdbb820 */ /* 0x000fe40000400000 */
        /* <DEDUP_REMOVED lines=10> */
[----:B------:R-:W-:Y:S01]  /*6940*/  @!P3 FMUL R84, R84, 16777216 ;  /* 0x4b8000005454b820 */ /* 0x000fe20000400000 */
[----:B------:R-:W-:Y:S01]  /*6950*/  FSETP.GEU.AND P3, PT, |R206|, 1.175494350822287508e-38, PT ;  /* 0x00800000ce00780b */ /* 0x000fe20003f6e200 */
[----:B0-----:R-:W-:Y:S02]  /*6960*/  FMUL R109, R111, R220 ;  /* 0x000000dc6f6d7220 */ /* 0x001fe40000400000 */
[----:B------:R-:W0:Y:S01]  /*6970*/  MUFU.RCP R220, R180 ;  /* 0x000000b400dc7308 */ /* 0x000e220000001000 */
        /* <DEDUP_REMOVED lines=16> */
[----:B------:R-:W-:Y:S01]  /*6a80*/  @P1 FMUL R118, R118, 0.25 ;  /* 0x3e80000076761820 */ /* 0x000fe20000400000 */
[C---:B------:R-:W-:Y:S01]  /*6a90*/  FSETP.GEU.AND P1, PT, |R182|.reuse, 1.175494350822287508e-38, PT ;  /* 0x00800000b600780b */ /* 0x040fe20003f2e200 */
[----:B------:R-:W-:Y:S02]  /*6aa0*/  @P2 FMUL R182, R182, 0.25 ;  /* 0x3e800000b6b62820 */ /* 0x000fe40000400000 */
[----:B------:R-:W-:Y:S02]  /*6ab0*/  @!P3 FMUL R206, R206, 16777216 ;  /* 0x4b800000ceceb820 */ /* 0x000fe40000400000 */
[C---:B0-----:R-:W-:Y:S02]  /*6ac0*/  FMUL R180, R220.reuse, R218 ;  /* 0x000000dadcb47220 */ /* 0x041fe40000400000 */
[----:B------:R-:W-:-:S02]  /*6ad0*/  FMUL R218, R220, R84 ;  /* 0x00000054dcda7220 */ /* 0x000fc40000400000 */
[----:B------:R-:W0:Y:S01]  /*6ae0*/  MUFU.RCP R84, R206 ;  /* 0x000000ce00547308 */ /* 0x000e220000001000 */
[----:B------:R-:W-:Y:S02]  /*6af0*/  @P2 FMUL R121, R121, 0.25 ;  /* 0x3e80000079792820 */ /* 0x000fe40000400000 */
[----:B------:R-:W-:Y:S02]  /*6b00*/  @P2 FMUL R81, R81, 0.25 ;  /* 0x3e80000051512820 */ /* 0x000fe40000400000 */
[----:B------:R-:W-:Y:S02]  /*6b10*/  @!P1 FMUL R182, R182, 16777216 ;  /* 0x4b800000b6b69820 */ /* 0x000fe40000400000 */
[----:B------:R-:W-:Y:S02]  /*6b20*/  FFMA.FTZ R101, R92, 1.1920928955078125e-07, R101 ;  /* 0x340000005c657823 */ /* 0x000fe40000010065 */
[----:B------:R-:W-:Y:S02]  /*6b30*/  @!P3 FMUL R122, R122, 16777216 ;  /* 0x4b8000007a7ab820 */ /* 0x000fe40000400000 */
[----:B------:R-:W1:Y:S01]  /*6b40*/  MUFU.RCP R182, R182 ;  /* 0x000000b600b67308 */ /* 0x000e620000001000 */
[----:B------:R-:W-:-:S02]  /*6b50*/  @!P3 FMUL R126, R126, 16777216 ;  /* 0x4b8000007e7eb820 */ /* 0x000fc40000400000 */
[C---:B------:R-:W-:Y:S02]  /*6b60*/  FMUL R92, R111.reuse, R102 ;  /* 0x000000666f5c7220 */ /* 0x040fe40000400000 */
[----:B------:R-:W-:Y:S02]  /*6b70*/  FMUL R112, R111, R214 ;  /* 0x000000d66f707220 */ /* 0x000fe40000400000 */
[----:B------:R-:W-:Y:S02]  /*6b80*/  @!P3 FMUL R83, R83, 16777216 ;  /* 0x4b8000005353b820 */ /* 0x000fe40000400000 */
[----:B------:R-:W-:Y:S02]  /*6b90*/  @!P3 FMUL R78, R78, 16777216 ;  /* 0x4b8000004e4eb820 */ /* 0x000fe40000400000 */
[----:B------:R-:W-:Y:S02]  /*6ba0*/  @!P3 FMUL R66, R66, 16777216 ;  /* 0x4b8000004242b820 */ /* 0x000fe40000400000 */
[----:B------:R-:W-:-:S02]  /*6bb0*/  FFMA.FTZ R98, R93, 1.1920928955078125e-07, R98 ;  /* 0x340000005d627823 */ /* 0x000fc40000010062 */
[----:B------:R-:W-:Y:S02]  /*6bc0*/  FMUL R102, R111, R216 ;  /* 0x000000d86f667220 */ /* 0x000fe40000400000 */
[----:B------:R-:W-:Y:S02]  /*6bd0*/  FMUL R214, R220, R211 ;  /* 0x000000d3dcd67220 */ /* 0x000fe40000400000 */
        /* <DEDUP_REMOVED lines=12> */
[----:B------:R-:W-:Y:S02]  /*6ca0*/  FFMA.FTZ R100, R91, 1.1920928955078125e-07, R100 ;  /* 0x340000005b647823 */ /* 0x000fe40000010064 */
[----:B------:R-:W-:Y:S02]  /*6cb0*/  FFMA.FTZ R99, R94, 1.1920928955078125e-07, R99 ;  /* 0x340000005e637823 */ /* 0x000fe40000010063 */
[C---:B------:R-:W-:Y:S02]  /*6cc0*/  FMUL R104, R111.reuse, R110 ;  /* 0x0000006e6f687220 */ /* 0x040fe40000400000 */
[----:B------:R-:W-:-:S02]  /*6cd0*/  FMUL R93, R111, R107 ;  /* 0x0000006b6f5d7220 */ /* 0x000fc40000400000 */
[C---:B------:R-:W-:Y:S02]  /*6ce0*/  FMUL R105, R111.reuse, R209 ;  /* 0x000000d16f697220 */ /* 0x040fe40000400000 */
[----:B------:R-:W-:Y:S02]  /*6cf0*/  FMUL R108, R111, R208 ;  /* 0x000000d06f6c7220 */ /* 0x000fe40000400000 */
[C---:B------:R-:W-:Y:S02]  /*6d00*/  FMUL R211, R220.reuse, R87 ;  /* 0x00000057dcd37220 */ /* 0x040fe40000400000 */
[----:B------:R-:W-:Y:S02]  /*6d10*/  FMUL R216, R220, R85 ;  /* 0x00000055dcd87220 */ /* 0x000fe40000400000 */
[----:B------:R-:W-:Y:S01]  /*6d20*/  @!P3 FMUL R118, R118, 16777216 ;  /* 0x4b8000007676b820 */ /* 0x000fe20000400000 */
[----:B------:R-:W-:Y:S01]  /*6d30*/  ISETP.GE.U32.AND P3, PT, R15, 0x7f800000, PT ;  /* 0x7f8000000f00780c */ /* 0x000fe20003f66070 */
[----:B------:R-:W-:-:S02]  /*6d40*/  FMUL R91, R111, R115 ;  /* 0x000000736f5b7220 */ /* 0x000fc40000400000 */
[C---:B------:R-:W-:Y:S02]  /*6d50*/  FMUL R103, R111.reuse, R114 ;  /* 0x000000726f677220 */ /* 0x040fe40000400000 */
[C---:B------:R-:W-:Y:S02]  /*6d60*/  FMUL R106, R111.reuse, R106 ;  /* 0x0000006a6f6a7220 */ /* 0x040fe40000400000 */
[C---:B------:R-:W-:Y:S02]  /*6d70*/  FMUL R94, R111.reuse, R224 ;  /* 0x000000e06f5e7220 */ /* 0x040fe40000400000 */
[C---:B------:R-:W-:Y:S02]  /*6d80*/  FMUL R107, R111.reuse, R226 ;  /* 0x000000e26f6b7220 */ /* 0x040fe40000400000 */
[C---:B------:R-:W-:Y:S02]  /*6d90*/  FMUL R95, R111.reuse, R95 ;  /* 0x0000005f6f5f7220 */ /* 0x040fe40000400000 */
[----:B------:R-:W-:-:S02]  /*6da0*/  FMUL R207, R111, R207 ;  /* 0x000000cf6fcf7220 */ /* 0x000fc40000400000 */
[----:B------:R-:W-:Y:S02]  /*6db0*/  FMUL R210, R111, R210 ;  /* 0x000000d26fd27220 */ /* 0x000fe40000400000 */
[C---:B------:R-:W-:Y:S02]  /*6dc0*/  FMUL R110, R220.reuse, R113 ;  /* 0x00000071dc6e7220 */ /* 0x040fe40000400000 */
[C---:B------:R-:W-:Y:S02]  /*6dd0*/  FMUL R208, R220.reuse, R217 ;  /* 0x000000d9dcd07220 */ /* 0x040fe40000400000 */
[----:B------:R-:W-:Y:S02]  /*6de0*/  FMUL R209, R220, R215 ;  /* 0x000000d7dcd17220 */ /* 0x000fe40000400000 */
[C---:B0-----:R-:W-:Y:S02]  /*6df0*/  FMUL R87, R84.reuse, R122 ;  /* 0x0000007a54577220 */ /* 0x041fe40000400000 */
[----:B------:R-:W-:-:S02]  /*6e00*/  FMUL R85, R84, R126 ;  /* 0x0000007e54557220 */ /* 0x000fc40000400000 */
[C---:B------:R-:W-:Y:S02]  /*6e10*/  FMUL R113, R220.reuse, R223 ;  /* 0x000000dfdc717220 */ /* 0x040fe40000400000 */
[C---:B------:R-:W-:Y:S02]  /*6e20*/  FMUL R111, R220.reuse, R225 ;  /* 0x000000e1dc6f7220 */ /* 0x040fe40000400000 */
[C---:B------:R-:W-:Y:S02]  /*6e30*/  FMUL R114, R220.reuse, R221 ;  /* 0x000000dddc727220 */ /* 0x040fe40000400000 */
[C---:B------:R-:W-:Y:S02]  /*6e40*/  FMUL R115, R220.reuse, R219 ;  /* 0x000000dbdc737220 */ /* 0x040fe40000400000 */
[C---:B------:R-:W-:Y:S02]  /*6e50*/  FMUL R213, R220.reuse, R213 ;  /* 0x000000d5dcd57220 */ /* 0x040fe40000400000 */
[----:B------:R-:W-:-:S02]  /*6e60*/  FMUL R212, R220, R212 ;  /* 0x000000d4dcd47220 */ /* 0x000fc40000400000 */
[C---:B------:R-:W-:Y:S02]  /*6e70*/  FMUL R205, R220.reuse, R205 ;  /* 0x000000cddccd7220 */ /* 0x040fe40000400000 */
[----:B------:R-:W-:Y:S02]  /*6e80*/  FMUL R215, R220, R86 ;  /* 0x00000056dcd77220 */ /* 0x000fe40000400000 */
[C---:B------:R-:W-:Y:S02]  /*6e90*/  FMUL R122, R84.reuse, R83 ;  /* 0x00000053547a7220 */ /* 0x040fe40000400000 */
[C---:B------:R-:W-:Y:S02]  /*6ea0*/  FMUL R217, R84.reuse, R78 ;  /* 0x0000004e54d97220 */ /* 0x040fe40000400000 */
[C---:B------:R-:W-:Y:S02]  /*6eb0*/  FMUL R126, R84.reuse, R66 ;  /* 0x00000042547e7220 */ /* 0x040fe40000400000 */
[----:B------:R-:W-:-:S02]  /*6ec0*/  FMUL R123, R84, R123 ;  /* 0x0000007b547b7220 */ /* 0x000fc40000400000 */
[C---:B------:R-:W-:Y:S01]  /*6ed0*/  FMUL R220, R84.reuse, R82 ;  /* 0x0000005254dc7220 */ /* 0x040fe20000400000 */
[----:B------:R-:W-:Y:S01]  /*6ee0*/  F2FP.PACK_AB R85, R85, R126 ;  /* 0x0000007e5555723e */ /* 0x000fe200000000ff */
[C---:B------:R-:W-:Y:S02]  /*6ef0*/  FMUL R206, R84.reuse, R75 ;  /* 0x0000004b54ce7220 */ /* 0x040fe40000400000 */
[C---:B------:R-:W-:Y:S01]  /*6f00*/  FMUL R86, R84.reuse, R74 ;  /* 0x0000004a54567220 */ /* 0x040fe20000400000 */
[----:B------:R-:W-:Y:S01]  /*6f10*/  F2FP.PACK_AB R87, R87, R220 ;  /* 0x000000dc5757723e */ /* 0x000fe200000000ff */
[C---:B------:R-:W-:Y:S02]  /*6f20*/  FMUL R79, R84.reuse, R79 ;  /* 0x0000004f544f7220 */ /* 0x040fe40000400000 */
[----:B------:R-:W-:Y:S01]  /*6f30*/  FMUL R127, R84, R127 ;  /* 0x0000007f547f7220 */ /* 0x000fe20000400000 */
[----:B------:R-:W-:Y:S01]  /*6f40*/  F2FP.PACK_AB R86, R86, R217 ;  /* 0x000000d95656723e */ /* 0x000fe200000000ff */
[----:B------:R-:W-:-:S02]  /*6f50*/  FMUL R78, R84, R67 ;  /* 0x00000043544e7220 */ /* 0x000fc40000400000 */
[C---:B------:R-:W-:Y:S02]  /*6f60*/  FMUL R71, R84.reuse, R71 ;  /* 0x0000004754477220 */ /* 0x040fe40000400000 */
[C---:B------:R-:W-:Y:S02]  /*6f70*/  FMUL R219, R84.reuse, R70 ;  /* 0x0000004654db7220 */ /* 0x040fe40000400000 */
[----:B------:R-:W-:Y:S02]  /*6f80*/  FMUL R222, R84, R119 ;  /* 0x0000007754de7220 */ /* 0x000fe40000400000 */
[----:B------:R-:W-:Y:S02]  /*6f90*/  @P2 FMUL R120, R120, 0.25 ;  /* 0x3e80000078782820 */ /* 0x000fe40000400000 */
[----:B------:R-:W-:Y:S02]  /*6fa0*/  @P2 FMUL R80, R80, 0.25 ;  /* 0x3e80000050502820 */ /* 0x000fe40000400000 */
[----:B------:R-:W-:-:S02]  /*6fb0*/  @P2 FMUL R72, R72, 0.25 ;  /* 0x3e80000048482820 */ /* 0x000fc40000400000 */
[C---:B-1----:R-:W-:Y:S02]  /*6fc0*/  FMUL R83, R182.reuse, R121 ;  /* 0x00000079b6537220 */ /* 0x042fe40000400000 */
[----:B------:R-:W-:Y:S02]  /*6fd0*/  FMUL R66, R182, R81 ;  /* 0x00000051b6427220 */ /* 0x000fe40000400000 */
[----:B------:R-:W-:Y:S02]  /*6fe0*/  FMUL R84, R84, R118 ;  /* 0x0000007654547220 */ /* 0x000fe40000400000 */
[----:B------:R-:W-:Y:S01]  /*6ff0*/  @P2 FMUL R73, R73, 0.25 ;  /* 0x3e80000049492820 */ /* 0x000fe20000400000 */
[----:B------:R-:W-:Y:S01]  /*7000*/  F2FP.PACK_AB R83, R83, R66 ;  /* 0x000000425353723e */ /* 0x000fe200000000ff */
[----:B------:R-:W-:Y:S01]  /*7010*/  @P2 FMUL R69, R69, 0.25 ;  /* 0x3e80000045452820 */ /* 0x000fe20000400000 */
[----:B------:R-:W-:Y:S01]  /*7020*/  F2FP.PACK_AB R84, R219, R84 ;  /* 0x00000054db54723e */ /* 0x000fe200000000ff */
[----:B------:R-:W-:-:S02]  /*7030*/  @P2 FMUL R68, R68, 0.25 ;  /* 0x3e80000044442820 */ /* 0x000fc40000400000 */
[----:B------:R-:W-:Y:S02]  /*7040*/  @P2 FMUL R77, R77, 0.25 ;  /* 0x3e8000004d4d2820 */ /* 0x000fe40000400000 */
[----:B------:R-:W-:Y:S01]  /*7050*/  @P2 FMUL R76, R76, 0.25 ;  /* 0x3e8000004c4c2820 */ /* 0x000fe20000400000 */
[----:B------:R-:W-:Y:S01]  /*7060*/  STS.128 [R183+0x80], R84 ;  /* 0x00008054b7007388 */ /* 0x000fe20000000c00 */
[----:B------:R-:W-:Y:S02]  /*7070*/  @P2 FMUL R125, R125, 0.25 ;  /* 0x3e8000007d7d2820 */ /* 0x000fe40000400000 */
[----:B------:R-:W-:Y:S02]  /*7080*/  @P2 FMUL R124, R124, 0.25 ;  /* 0x3e8000007c7c2820 */ /* 0x000fe40000400000 */
[----:B------:R-:W-:Y:S02]  /*7090*/  @P2 FMUL R64, R64, 0.25 ;  /* 0x3e80000040402820 */ /* 0x000fe40000400000 */
[----:B------:R-:W-:-:S02]  /*70a0*/  @P2 FMUL R117, R117, 0.25 ;  /* 0x3e80000075752820 */ /* 0x000fc40000400000 */
[----:B------:R-:W-:Y:S02]  /*70b0*/  @P2 FMUL R204, R204, 0.25 ;  /* 0x3e800000cccc2820 */ /* 0x000fe40000400000 */
[----:B------:R-:W-:Y:S02]  /*70c0*/  IMAD.MOV.U32 R118, RZ, RZ, 0x3dc6b27f ;  /* 0x3dc6b27fff767424 */ /* 0x000fe400078e00ff */
[----:B------:R-:W-:Y:S02]  /*70d0*/  FADD R181, R181, -1 ;  /* 0xbf800000b5b57421 */ /* 0x000fe40000000000 */
[----:B------:R-:W-:Y:S01]  /*70e0*/  @P2 FMUL R65, R65, 0.25 ;  /* 0x3e80000041412820 */ /* 0x000fe20000400000 */
[----:B------:R-:W-:Y:S01]  /*70f0*/  FSETP.NEU.AND P2, PT, R116, RZ, PT ;  /* 0x000000ff7400720b */ /* 0x000fe20003f4d000 */
        /* <DEDUP_REMOVED lines=13> */
[----:B------:R-:W-:-:S02]  /*71d0*/  FFMA.FTZ R66, R181, R118, -0.16845393180847167969 ;  /* 0xbe2c7f30b5427423 */ /* 0x000fc40000010076 */
[----:B------:R-:W-:Y:S01]  /*71e0*/  @!P1 FMUL R65, R65, 16777216 ;  /* 0x4b80000041419820 */ /* 0x000fe20000400000 */
[----:B------:R-:W-:Y:S01]  /*71f0*/  ISETP.GE.U32.AND P1, PT, R97, 0x7f800000, PT ;  /* 0x7f8000006100780c */ /* 0x000fe20003f26070 */
[C---:B------:R-:W-:Y:S02]  /*7200*/  FMUL R75, R182.reuse, R120 ;  /* 0x00000078b64b7220 */ /* 0x040fe40000400000 */
[C---:B------:R-:W-:Y:S02]  /*7210*/  FMUL R70, R182.reuse, R80 ;  /* 0x00000050b6467220 */ /* 0x040fe40000400000 */
[C---:B------:R-:W-:Y:S02]  /*7220*/  FMUL R74, R182.reuse, R72 ;  /* 0x00000048b64a7220 */ /* 0x040fe40000400000 */
[C---:B------:R-:W-:Y:S01]  /*7230*/  FMUL R82, R182.reuse, R73 ;  /* 0x00000049b6527220 */ /* 0x040fe20000400000 */
[----:B------:R-:W-:Y:S01]  /*7240*/  F2FP.PACK_AB R75, R75, R70 ;  /* 0x000000464b4b723e */ /* 0x000fe200000000ff */
[----:B------:R-:W-:-:S02]  /*7250*/  FMUL R80, R182, R69 ;  /* 0x00000045b6507220 */ /* 0x000fc40000400000 */
[C---:B------:R-:W-:Y:S02]  /*7260*/  FMUL R72, R182.reuse, R68 ;  /* 0x00000044b6487220 */ /* 0x040fe40000400000 */
[C---:B------:R-:W-:Y:S02]  /*7270*/  FMUL R77, R182.reuse, R77 ;  /* 0x0000004db64d7220 */ /* 0x040fe40000400000 */
[C---:B------:R-:W-:Y:S01]  /*7280*/  FMUL R67, R182.reuse, R76 ;  /* 0x0000004cb6437220 */ /* 0x040fe20000400000 */
[----:B------:R-:W-:Y:S01]  /*7290*/  F2FP.PACK_AB R76, R207, R210 ;  /* 0x000000d2cf4c723e */ /* 0x000fe200000000ff */
[----:B------:R-:W-:Y:S01]  /*72a0*/  FMUL R81, R182, R125 ;  /* 0x0000007db6517220 */ /* 0x000fe20000400000 */
[----:B------:R-:W-:Y:S01]  /*72b0*/  F2FP.PACK_AB R82, R82, R77 ;  /* 0x0000004d5252723e */ /* 0x000fe200000000ff */
[----:B------:R-:W-:Y:S01]  /*72c0*/  FMUL R69, R182, R204 ;  /* 0x000000ccb6457220 */ /* 0x000fe20000400000 */
[----:B------:R-:W-:Y:S01]  /*72d0*/  F2FP.PACK_AB R74, R74, R67 ;  /* 0x000000434a4a723e */ /* 0x000fe200000000ff */
[C---:B------:R-:W-:Y:S01]  /*72e0*/  FMUL R117, R182.reuse, R117 ;  /* 0x00000075b6757220 */ /* 0x040fe20000400000 */
[----:B------:R-:W-:Y:S01]  /*72f0*/  F2FP.PACK_AB R67, R123, R122 ;  /* 0x0000007a7b43723e */ /* 0x000fe200000000ff */
[----:B------:R-:W-:Y:S01]  /*7300*/  FMUL R73, R182, R124 ;  /* 0x0000007cb6497220 */ /* 0x000fe20000400000 */
[----:B------:R-:W-:Y:S01]  /*7310*/  F2FP.PACK_AB R72, R72, R69 ;  /* 0x000000454848723e */ /* 0x000fe200000000ff */
[----:B------:R-:W-:Y:S01]  /*7320*/  FMUL R64, R182, R64 ;  /* 0x00000040b6407220 */ /* 0x000fe20000400000 */
[----:B------:R-:W-:Y:S01]  /*7330*/  F2FP.PACK_AB R80, R80, R117 ;  /* 0x000000755050723e */ /* 0x000fe200000000ff */
[----:B------:R-:W-:Y:S01]  /*7340*/  FFMA.FTZ R68, R181, R66, 0.1716887056827545166 ;  /* 0x3e2fcf2ab5447423 */ /* 0x000fe20000010042 */
[----:B------:R-:W-:Y:S01]  /*7350*/  F2FP.PACK_AB R66, R206, R79 ;  /* 0x0000004fce42723e */ /* 0x000fe200000000ff */
[----:B------:R-:W-:Y:S01]  /*7360*/  FMUL R182, R182, R65 ;  /* 0x00000041b6b67220 */ /* 0x000fe20000400000 */
[----:B------:R-:W-:Y:S01]  /*7370*/  F2FP.PACK_AB R73, R73, R64 ;  /* 0x000000404949723e */ /* 0x000fe200000000ff */
[----:B------:R-:W-:Y:S01]  /*7380*/  FFMA.FTZ R70, R181, R68, -0.17900948226451873779 ;  /* 0xbe374e43b5467423 */ /* 0x000fe20000010044 */
[----:B------:R-:W-:Y:S01]  /*7390*/  F2FP.PACK_AB R64, R71, R222 ;  /* 0x000000de4740723e */ /* 0x000fe200000000ff */
[----:B------:R-:W-:Y:S01]  /*73a0*/  IMAD.IADD R88, R15, 0x1, -R88 ;  /* 0x000000010f587824 */ /* 0x000fe200078e0a58 */
[----:B------:R-:W-:Y:S01]  /*73b0*/  F2FP.PACK_AB R81, R81, R182 ;  /* 0x000000b65151723e */ /* 0x000fe200000000ff */
[----:B------:R-:W-:Y:S01]  /*73c0*/  FFMA.FTZ R70, R181, R70, 0.20512372255325317383 ;  /* 0x3e520bf4b5467423 */ /* 0x000fe20000010046 */
[----:B------:R-:W-:Y:S01]  /*73d0*/  F2FP.PACK_AB R65, R127, R78 ;  /* 0x0000004e7f41723e */ /* 0x000fe200000000ff */
[----:B------:R0:W-:Y:S01]  /*73e0*/  STS.128 [R183], R72 ;  /* 0x00000048b7007388 */ /* 0x0001e20000000c00 */
[----:B------:R-:W-:Y:S01]  /*73f0*/  F2FP.PACK_AB R79, R103, R104 ;  /* 0x00000068674f723e */ /* 0x000fe200000000ff */
[----:B------:R-:W-:Y:S01]  /*7400*/  FADD R103, R89, -1 ;  /* 0xbf80000059677421 */ /* 0x000fe20000000000 */
[----:B------:R-:W-:Y:S01]  /*7410*/  F2FP.PACK_AB R68, R215, R218 ;  /* 0x000000dad744723e */ /* 0x000fe200000000ff */
[----:B------:R1:W-:Y:S01]  /*7420*/  STS.128 [R183+0x200], R80 ;  /* 0x00020050b7007388 */ /* 0x0003e20000000c00 */
[----:B------:R-:W-:-:S02]  /*7430*/  F2FP.PACK_AB R69, R212, R205 ;  /* 0x000000cdd445723e */ /* 0x000fc400000000ff */
[----:B------:R-:W-:Y:S01]  /*7440*/  F2FP.PACK_AB R71, R113, R114 ;  /* 0x000000727147723e */ /* 0x000fe200000000ff */
[----:B------:R2:W-:Y:S01]  /*7450*/  STS.128 [R183+0x280], R64 ;  /* 0x00028040b7007388 */ /* 0x0005e20000000c00 */
[----:B------:R-:W-:Y:S01]  /*7460*/  F2FP.PACK_AB R78, R106, R107 ;  /* 0x0000006b6a4e723e */ /* 0x000fe200000000ff */
[----:B------:R-:W-:Y:S01]  /*7470*/  FADD R107, R90, -1 ;  /* 0xbf8000005a6b7421 */ /* 0x000fe20000000000 */
[----:B------:R-:W-:Y:S02]  /*7480*/  F2FP.PACK_AB R77, R109, R112 ;  /* 0x000000706d4d723e */ /* 0x000fe400000000ff */
[----:B0-----:R-:W-:-:S03]  /*7490*/  F2FP.PACK_AB R72, R211, R216 ;  /* 0x000000d8d348723e */ /* 0x001fc600000000ff */
[----:B------:R-:W-:Y:S01]  /*74a0*/  STS.128 [R183+0x180], R76 ;  /* 0x0001804cb7007388 */ /* 0x000fe20000000c00 */
[----:B------:R-:W-:Y:S01]  /*74b0*/  F2FP.PACK_AB R73, R213, R214 ;  /* 0x000000d6d549723e */ /* 0x000fe200000000ff */
[----:B-1----:R-:W-:Y:S01]  /*74c0*/  FFMA.FTZ R80, R181, R70, -0.24046532809734344482 ;  /* 0xbe763c8bb5507423 */ /* 0x002fe20000010046 */
[----:B------:R-:W-:Y:S02]  /*74d0*/  F2FP.PACK_AB R70, R180, R209 ;  /* 0x000000d1b446723e */ /* 0x000fe400000000ff */
[----:B------:R-:W-:Y:S01]  /*74e0*/  F2FP.PACK_AB R74, R115, R208 ;  /* 0x000000d0734a723e */ /* 0x000fe200000000ff */
[----:B------:R-:W-:Y:S01]  /*74f0*/  FFMA.FTZ R80, R181, R80, 0.28857114911079406738 ;  /* 0x3e93bf99b5507423 */ /* 0x000fe20000010050 */
[----:B------:R-:W-:Y:S01]  /*7500*/  F2FP.PACK_AB R75, R110, R111 ;  /* 0x0000006f6e4b723e */ /* 0x000fe200000000ff */
[----:B--2---:R-:W-:Y:S01]  /*7510*/  FFMA.FTZ R64, R103, R118, -0.16845393180847167969 ;  /* 0xbe2c7f3067407423 */ /* 0x004fe20000010076 */
[----:B------:R-:W-:Y:S01]  /*7520*/  F2FP.PACK_AB R81, R95, R102 ;  /* 0x000000665f51723e */ /* 0x000fe200000000ff */
[----:B------:R-:W-:Y:S01]  /*7530*/  FFMA.FTZ R80, R181, R80, -0.36067417263984680176 ;  /* 0xbeb8aa49b5507423 */ /* 0x000fe20000010050 */
[----:B------:R-:W-:Y:S01]  /*7540*/  F2FP.PACK_AB R83, R91, R92 ;  /* 0x0000005c5b53723e */ /* 0x000fe200000000ff */
[----:B------:R0:W-:Y:S01]  /*7550*/  STS.128 [R183+0x100], R68 ;  /* 0x00010044b7007388 */ /* 0x0001e20000000c00 */
[----:B------:R-:W-:-:S02]  /*7560*/  FFMA.FTZ R64, R103, R64, 0.1716887056827545166 ;  /* 0x3e2fcf2a67407423 */ /* 0x000fc40000010040 */
[----:B------:R-:W-:Y:S01]  /*7570*/  FFMA.FTZ R82, R181, R80, 0.48089820146560668945 ;  /* 0x3ef6384ab5527423 */ /* 0x000fe20000010050 */
[----:B------:R-:W-:Y:S01]  /*7580*/  F2FP.PACK_AB R80, R105, R108 ;  /* 0x0000006c6950723e */ /* 0x000fe200000000ff */
[----:B------:R-:W-:Y:S01]  /*7590*/  FADD R105, R88, -1 ;  /* 0xbf80000058697421 */ /* 0x000fe20000000000 */
[----:B------:R1:W-:Y:S01]  /*75a0*/  STS.128 [R183+0x300], R72 ;  /* 0x00030048b7007388 */ /* 0x0003e20000000c00 */
[----:B------:R-:W-:Y:S01]  /*75b0*/  FFMA.FTZ R84, R181, R82, -0.72134751081466674805 ;  /* 0xbf38aa3bb5547423 */ /* 0x000fe20000010052 */
[----:B------:R-:W-:Y:S01]  /*75c0*/  F2FP.PACK_AB R82, R93, R94 ;  /* 0x0000005e5d52723e */ /* 0x000fe200000000ff */
[----:B------:R-:W-:Y:S02]  /*75d0*/  FFMA.FTZ R66, R105, R118, -0.16845393180847167969 ;  /* 0xbe2c7f3069427423 */ /* 0x000fe40000010076 */
[----:B------:R-:W-:Y:S02]  /*75e0*/  FFMA.FTZ R64, R103, R64, -0.17900948226451873779 ;  /* 0xbe374e4367407423 */ /* 0x000fe40000010040 */
[----:B------:R2:W-:Y:S01]  /*75f0*/  STS.128 [R183+0x380], R80 ;  /* 0x00038050b7007388 */ /* 0x0005e20000000c00 */
[----:B------:R-:W-:-:S02]  /*7600*/  FFMA.FTZ R66, R105, R66, 0.1716887056827545166 ;  /* 0x3e2fcf2a69427423 */ /* 0x000fc40000010042 */
[----:B0-----:R-:W-:Y:S02]  /*7610*/  FFMA.FTZ R68, R107, R118, -0.16845393180847167969 ;  /* 0xbe2c7f306b447423 */ /* 0x001fe40000010076 */
[----:B------:R-:W-:Y:S02]  /*7620*/  FMUL R84, R181, R84 ;  /* 0x00000054b5547220 */ /* 0x000fe40000400000 */
[----:B------:R-:W-:Y:S02]  /*7630*/  FFMA.FTZ R68, R107, R68, 0.1716887056827545166 ;  /* 0x3e2fcf2a6b447423 */ /* 0x000fe40000010044 */
[----:B------:R-:W-:Y:S02]  /*7640*/  FFMA.FTZ R66, R105, R66, -0.17900948226451873779 ;  /* 0xbe374e4369427423 */ /* 0x000fe40000010042 */
[----:B------:R-:W-:Y:S02]  /*7650*/  FFMA.FTZ R68, R107, R68, -0.17900948226451873779 ;  /* 0xbe374e436b447423 */ /* 0x000fe40000010044 */
[----:B-1----:R-:W-:-:S02]  /*7660*/  FFMA.FTZ R72, R103, R64, 0.20512372255325317383 ;  /* 0x3e520bf467487423 */ /* 0x002fc40000010040 */
[----:B------:R-:W-:Y:S02]  /*7670*/  FMUL R84, R181, R84 ;  /* 0x00000054b5547220 */ /* 0x000fe40000400000 */
[----:B--2---:R-:W-:Y:S01]  /*7680*/  FFMA.FTZ R80, R107, R68, 0.20512372255325317383 ;  /* 0x3e520bf46b507423 */ /* 0x004fe20000010044 */
[----:B------:R-:W-:Y:S01]  /*7690*/  BAR.SYNC.DEFER_BLOCKING 0x0 ;  /* 0x0000000000007b1d */ /* 0x000fe20000010000 */
[----:B------:R-:W-:Y:S02]  /*76a0*/  FFMA.FTZ R78, R105, R66, 0.20512372255325317383 ;  /* 0x3e520bf4694e7423 */ /* 0x000fe40000010042 */
[----:B------:R-:W-:Y:S02]  /*76b0*/  FFMA.FTZ R76, R103, R72, -0.24046532809734344482 ;  /* 0xbe763c8b674c7423 */ /* 0x000fe40000010048 */
[----:B------:R-:W-:Y:S02]  /*76c0*/  FFMA.FTZ R102, R181, 1.4426950216293334961, R84 ;  /* 0x3fb8aa3bb5667823 */ /* 0x000fe40000010054 */
[----:B------:R-:W-:-:S02]  /*76d0*/  FFMA.FTZ R84, R107, R80, -0.24046532809734344482 ;  /* 0xbe763c8b6b547423 */ /* 0x000fc40000010050 */
[----:B------:R-:W-:Y:S02]  /*76e0*/  FFMA.FTZ R82, R105, R78, -0.24046532809734344482 ;  /* 0xbe763c8b69527423 */ /* 0x000fe4000001004e */
[----:B------:R-:W-:Y:S02]  /*76f0*/  FFMA.FTZ R80, R103, R76, 0.28857114911079406738 ;  /* 0x3e93bf9967507423 */ /* 0x000fe4000001004c */
[----:B------:R-:W-:Y:S02]  /*7700*/  FFMA.FTZ R88, R107, R84, 0.28857114911079406738 ;  /* 0x3e93bf996b587423 */ /* 0x000fe40000010054 */
[----:B------:R-:W-:Y:S02]  /*7710*/  FFMA.FTZ R86, R105, R82, 0.28857114911079406738 ;  /* 0x3e93bf9969567423 */ /* 0x000fe40000010052 */
[----:B------:R-:W-:Y:S02]  /*7720*/  FFMA.FTZ R84, R103, R80, -0.36067417263984680176 ;  /* 0xbeb8aa4967547423 */ /* 0x000fe40000010050 */
[----:B------:R-:W-:-:S02]  /*7730*/  FFMA.FTZ R92, R107, R88, -0.36067417263984680176 ;  /* 0xbeb8aa496b5c7423 */ /* 0x000fc40000010058 */
[----:B------:R-:W-:Y:S02]  /*7740*/  FFMA.FTZ R90, R105, R86, -0.36067417263984680176 ;  /* 0xbeb8aa49695a7423 */ /* 0x000fe40000010056 */
[----:B------:R-:W-:Y:S01]  /*7750*/  FFMA.FTZ R88, R103, R84, 0.48089820146560668945 ;  /* 0x3ef6384a67587423 */ /* 0x000fe20000010054 */
[----:B------:R-:W0:Y:S01]  /*7760*/  LDS.128 R64, [R0] ;  /* 0x0000000000407984 */ /* 0x000e220000000c00 */
[----:B------:R-:W-:Y:S02]  /*7770*/  FFMA.FTZ R104, R107, R92, 0.48089820146560668945 ;  /* 0x3ef6384a6b687423 */ /* 0x000fe4000001005c */
[----:B------:R-:W-:Y:S01]  /*7780*/  FFMA.FTZ R94, R105, R90, 0.48089820146560668945 ;  /* 0x3ef6384a695e7423 */ /* 0x000fe2000001005a */
[----:B------:R-:W1:Y:S01]  /*7790*/  LDS.128 R68, [R0+0x400] ;  /* 0x0004000000447984 */ /* 0x000e620000000c00 */
[----:B------:R-:W-:Y:S02]  /*77a0*/  FFMA.FTZ R92, R103, R88, -0.72134751081466674805 ;  /* 0xbf38aa3b675c7423 */ /* 0x000fe40000010058 */
[----:B------:R-:W-:Y:S01]  /*77b0*/  FFMA.FTZ R108, R107, R104, -0.72134751081466674805 ;  /* 0xbf38aa3b6b6c7423 */ /* 0x000fe20000010068 */
[----:B------:R-:W2:Y:S01]  /*77c0*/  LDS.128 R72, [R0+0x800] ;  /* 0x0008000000487984 */ /* 0x000ea20000000c00 */
[----:B------:R-:W-:-:S02]  /*77d0*/  FFMA.FTZ R106, R105, R94, -0.72134751081466674805 ;  /* 0xbf38aa3b696a7423 */ /* 0x000fc4000001005e */
[----:B------:R-:W-:Y:S01]  /*77e0*/  FMUL R104, R103, R92 ;  /* 0x0000005c67687220 */ /* 0x000fe20000400000 */
[----:B------:R-:W3:Y:S01]  /*77f0*/  LDS.128 R76, [R0+0xc00] ;  /* 0x000c0000004c7984 */ /* 0x000ee20000000c00 */
[----:B------:R-:W-:Y:S02]  /*7800*/  FMUL R106, R105, R106 ;  /* 0x0000006a696a7220 */ /* 0x000fe40000400000 */
[----:B------:R-:W-:Y:S01]  /*7810*/  FMUL R104, R103, R104 ;  /* 0x0000006867687220 */ /* 0x000fe20000400000 */
[----:B------:R-:W4:Y:S01]  /*7820*/  LDS.128 R80, [R0+0x1000] ;  /* 0x0010000000507984 */ /* 0x000f220000000c00 */
[----:B------:R-:W-:Y:S02]  /*7830*/  FMUL R106, R105, R106 ;  /* 0x0000006a696a7220 */ /* 0x000fe40000400000 */
[----:B------:R-:W-:Y:S01]  /*7840*/  FFMA.FTZ R103, R103, 1.4426950216293334961, R104 ;  /* 0x3fb8aa3b67677823 */ /* 0x000fe20000010068 */
[----:B------:R-:W5:Y:S01]  /*7850*/  LDS.128 R84, [R0+0x1400] ;  /* 0x0014000000547984 */ /* 0x000f620000000c00 */
[----:B------:R-:W-:-:S02]  /*7860*/  FFMA.FTZ R105, R105, 1.4426950216293334961, R106 ;  /* 0x3fb8aa3b69697823 */ /* 0x000fc4000001006a */
[----:B------:R-:W-:Y:S01]  /*7870*/  FADD R100, R100, R103 ;  /* 0x0000006764647221 */ /* 0x000fe20000000000 */
[----:B------:R-:W5:Y:S01]  /*7880*/  LDS.128 R88, [R0+0x1800] ;  /* 0x0018000000587984 */ /* 0x000f620000000c00 */
[----:B------:R-:W-:Y:S01]  /*7890*/  FADD R98, R98, R105 ;  /* 0x0000006962627221 */ /* 0x000fe20000000000 */
[----:B------:R-:W-:Y:S01]  /*78a0*/  @P5 MOV R105, 0x7f800000 ;  /* 0x7f80000000695802 */ /* 0x000fe20000000f00 */
[----:B------:R-:W-:Y:S01]  /*78b0*/  FMUL R108, R107, R108 ;  /* 0x0000006c6b6c7220 */ /* 0x000fe20000400000 */
[----:B------:R0:W5:Y:S01]  /*78c0*/  LDS.128 R92, [R0+0x1c00] ;  /* 0x001c0000005c7984 */ /* 0x0001620000000c00 */
[----:B------:R-:W-:Y:S01]  /*78d0*/  FADD R101, R101, R102 ;  /* 0x0000006665657221 */ /* 0x000fe20000000000 */
[----:B------:R-:W-:Y:S01]  /*78e0*/  @P1 MOV R102, 0x7f800000 ;  /* 0x7f80000000661802 */ /* 0x000fe20000000f00 */
[----:B------:R-:W-:Y:S01]  /*78f0*/  @P5 FFMA.FTZ R100, R96, R105, +INF ;  /* 0x7f80000060645423 */ /* 0x000fe20000010069 */
[----:B------:R-:W-:Y:S01]  /*7900*/  FSETP.NEU.AND P5, PT, R15, RZ, PT ;  /* 0x000000ff0f00720b */ /* 0x000fe20003fad000 */
[----:B------:R-:W-:-:S02]  /*7910*/  FMUL R108, R107, R108 ;  /* 0x0000006c6b6c7220 */ /* 0x000fc40000400000 */
[----:B------:R-:W-:Y:S02]  /*7920*/  @P4 IMAD.MOV.U32 R103, RZ, RZ, 0x7f800000 ;  /* 0x7f800000ff674424 */ /* 0x000fe400078e00ff */
[----:B0-----:R-:W-:Y:S02]  /*7930*/  @P3 IMAD.MOV.U32 R0, RZ, RZ, 0x7f800000 ;  /* 0x7f800000ff003424 */ /* 0x001fe400078e00ff */
[----:B------:R-:W-:Y:S01]  /*7940*/  FFMA.FTZ R108, R107, 1.4426950216293334961, R108 ;  /* 0x3fb8aa3b6b6c7823 */ /* 0x000fe2000001006c */
[----:B------:R0:W-:Y:S01]  /*7950*/  STG.E.U16 [R202.64], R64 ;  /* 0x00000040ca007986 */ /* 0x0001e2000c101506 */
[----:B------:R-:W-:Y:S01]  /*7960*/  @P3 FFMA.FTZ R98, R15, R0, +INF ;  /* 0x7f8000000f623423 */ /* 0x000fe20000010000 */
[----:B------:R-:W-:Y:S01]  /*7970*/  PRMT R0, R64, 0x7632, R0 ;  /* 0x0000763240007816 */ /* 0x000fe20000000000 */
[----:B------:R-:W-:Y:S01]  /*7980*/  FADD R99, R99, R108 ;  /* 0x0000006c63637221 */ /* 0x000fe20000000000 */
[----:B-1----:R1:W-:Y:S01]  /*7990*/  STG.E.U16 [R200.64], R68 ;  /* 0x00000044c8007986 */ /* 0x0023e2000c101506 */
[----:B------:R-:W-:Y:S01]  /*79a0*/  PRMT R15, R68, 0x7632, R15 ;  /* 0x00007632440f7816 */ /* 0x000fe2000000000f */
[----:B------:R-:W-:Y:S01]  /*79b0*/  @P4 FFMA.FTZ R101, R116, R103, +INF ;  /* 0x7f80000074654423 */ /* 0x000fe20000010067 */
[----:B------:R-:W-:Y:S01]  /*79c0*/  FSETP.NEU.AND P4, PT, R96, RZ, PT ;  /* 0x000000ff6000720b */ /* 0x000fe20003f8d000 */
[----:B--2---:R-:W-:Y:S01]  /*79d0*/  STG.E.U16 [R198.64], R72 ;  /* 0x00000048c6007986 */ /* 0x004fe2000c101506 */
[C---:B------:R-:W-:Y:S01]  /*79e0*/  @P1 FFMA.FTZ R99, R97.reuse, R102, +INF ;  /* 0x7f80000061631423 */ /* 0x040fe20000010066 */
[----:B------:R-:W-:-:S02]  /*79f0*/  FSETP.NEU.AND P3, PT, R97, RZ, PT ;  /* 0x000000ff6100720b */ /* 0x000fc40003f6d000 */
[----:B---3--:R-:W-:Y:S01]  /*7a00*/  STG.E.U16 [R196.64], R76 ;  /* 0x0000004cc4007986 */ /* 0x008fe2000c101506 */
[----:B0-----:R-:W-:Y:S02]  /*7a10*/  PRMT R64, R72, 0x7632, R64 ;  /* 0x0000763248407816 */ /* 0x001fe40000000040 */
[----:B------:R-:W-:Y:S01]  /*7a20*/  FSEL R98, R98, -INF , P5 ;  /* 0xff80000062627808 */ /* 0x000fe20002800000 */
[----:B----4-:R0:W-:Y:S01]  /*7a30*/  STG.E.U16 [R194.64], R80 ;  /* 0x00000050c2007986 */ /* 0x0101e2000c101506 */
[----:B-1----:R-:W-:Y:S02]  /*7a40*/  PRMT R68, R78, 0x7632, R68 ;  /* 0x000076324e447816 */ /* 0x002fe40000000044 */
[----:B------:R-:W-:Y:S01]  /*7a50*/  FSEL R99, R99, -INF , P3 ;  /* 0xff80000063637808 */ /* 0x000fe20001800000 */
[----:B-----5:R-:W-:Y:S01]  /*7a60*/  STG.E.U16 [R192.64], R84 ;  /* 0x00000054c0007986 */ /* 0x020fe2000c101506 */
[----:B------:R-:W-:-:S03]  /*7a70*/  FFMA R98, R98, 0.69314718246459960938, R153 ;  /* 0x3f31721862627823 */ /* 0x000fc60000000099 */
[----:B------:R1:W-:Y:S01]  /*7a80*/  STG.E.U16 [R190.64], R88 ;  /* 0x00000058be007986 */ /* 0x0003e2000c101506 */
[----:B------:R-:W-:-:S03]  /*7a90*/  FFMA R99, R99, 0.69314718246459960938, R154 ;  /* 0x3f31721863637823 */ /* 0x000fc6000000009a */
[----:B------:R2:W-:Y:S01]  /*7aa0*/  STG.E.U16 [R188.64], R92 ;  /* 0x0000005cbc007986 */ /* 0x0005e2000c101506 */
[----:B0-----:R-:W-:Y:S02]  /*7ab0*/  PRMT R80, R80, 0x7632, R80 ;  /* 0x0000763250507816 */ /* 0x001fe40000000050 */
[----:B------:R-:W-:Y:S01]  /*7ac0*/  PRMT R72, R94, 0x7632, R72 ;  /* 0x000076325e487816 */ /* 0x000fe20000000048 */
[----:B------:R0:W-:Y:S04]  /*7ad0*/  STG.E.U16 [R186.64], R0 ;  /* 0x00000000ba007986 */ /* 0x0001e8000c101506 */
[----:B------:R3:W-:Y:S01]  /*7ae0*/  STG.E.U16 [R2.64], R15 ;  /* 0x0000000f02007986 */ /* 0x0007e2000c101506 */
[----:B-1----:R-:W-:-:S03]  /*7af0*/  PRMT R88, R88, 0x7632, R88 ;  /* 0x0000763258587816 */ /* 0x002fc60000000058 */
[----:B------:R1:W-:Y:S01]  /*7b00*/  STG.E.U16 [R4.64], R64 ;  /* 0x0000004004007986 */ /* 0x0003e2000c101506 */
[----:B--2---:R-:W-:Y:S02]  /*7b10*/  PRMT R92, R92, 0x7632, R92 ;  /* 0x000076325c5c7816 */ /* 0x004fe4000000005c */
[----:B0-----:R-:W-:Y:S02]  /*7b20*/  PRMT R0, R69, 0x7632, R0 ;  /* 0x0000763245007816 */ /* 0x001fe40000000000 */
[----:B---3--:R-:W-:Y:S02]  /*7b30*/  PRMT R3, R76, 0x7632, R3 ;  /* 0x000076324c037816 */ /* 0x008fe40000000003 */
[----:B------:R-:W-:Y:S02]  /*7b40*/  PRMT R2, R74, 0x7632, R2 ;  /* 0x000076324a027816 */ /* 0x000fe40000000002 */
[----:B-1----:R-:W-:Y:S01]  /*7b50*/  PRMT R5, R84, 0x7632, R5 ;  /* 0x0000763254057816 */ /* 0x002fe20000000005 */
[----:B------:R0:W-:Y:S01]  /*7b60*/  STG.E.U16 [R6.64], R3 ;  /* 0x0000000306007986 */ /* 0x0001e2000c101506 */
[----:B------:R-:W-:-:S02]  /*7b70*/  PRMT R4, R67, 0x7632, R4 ;  /* 0x0000763243047816 */ /* 0x000fc40000000004 */
[----:B------:R-:W-:Y:S01]  /*7b80*/  PRMT R84, R71, 0x7632, R84 ;  /* 0x0000763247547816 */ /* 0x000fe20000000054 */
[----:B------:R-:W-:Y:S04]  /*7b90*/  STG.E.U16 [R8.64], R80 ;  /* 0x0000005008007986 */ /* 0x000fe8000c101506 */
[----:B------:R-:W-:Y:S04]  /*7ba0*/  STG.E.U16 [R10.64], R5 ;  /* 0x000000050a007986 */ /* 0x000fe8000c101506 */
[----:B------:R1:W-:Y:S01]  /*7bb0*/  STG.E.U16 [R12.64], R88 ;  /* 0x000000580c007986 */ /* 0x0003e2000c101506 */
[----:B0-----:R-:W-:-:S03]  /*7bc0*/  FSEL R3, R100, -INF , P4 ;  /* 0xff80000064037808 */ /* 0x001fc60002000000 */
[----:B------:R0:W-:Y:S02]  /*7bd0*/  STG.E.U16 [R16.64], R92 ;  /* 0x0000005c10007986 */ /* 0x0001e4000c101506 */
[----:B------:R-:W-:Y:S02]  /*7be0*/  FFMA R97, R3, 0.69314718246459960938, R152 ;  /* 0x3f31721803617823 */ /* 0x000fe40000000098 */
[----:B------:R2:W-:Y:S04]  /*7bf0*/  STG.E.U16 [R18.64], R65 ;  /* 0x0000004112007986 */ /* 0x0005e8000c101506 */
[----:B------:R3:W-:Y:S01]  /*7c00*/  STG.E.U16 [R20.64], R69 ;  /* 0x0000004514007986 */ /* 0x0007e2000c101506 */
[----:B-1----:R-:W-:-:S03]  /*7c10*/  PRMT R88, R87, 0x7632, R88 ;  /* 0x0000763257587816 */ /* 0x002fc60000000058 */
[----:B------:R1:W-:Y:S01]  /*7c20*/  STG.E.U16 [R22.64], R73 ;  /* 0x0000004916007986 */ /* 0x0003e2000c101506 */
[----:B0-----:R-:W-:Y:S02]  /*7c30*/  PRMT R17, R65, 0x7632, R17 ;  /* 0x0000763241117816 */ /* 0x001fe40000000011 */
[----:B------:R-:W-:Y:S01]  /*7c40*/  PRMT R92, R95, 0x7632, R92 ;  /* 0x000076325f5c7816 */ /* 0x000fe2000000005c */
[----:B------:R0:W-:Y:S01]  /*7c50*/  STG.E.U16 [R24.64], R77 ;  /* 0x0000004d18007986 */ /* 0x0001e2000c101506 */
[----:B--2---:R-:W-:Y:S02]  /*7c60*/  PRMT R19, R73, 0x7632, R19 ;  /* 0x0000763249137816 */ /* 0x004fe40000000013 */
[----:B------:R-:W-:Y:S01]  /*7c70*/  PRMT R65, R66, 0x7632, R65 ;  /* 0x0000763242417816 */ /* 0x000fe20000000041 */
[----:B------:R-:W-:Y:S01]  /*7c80*/  STG.E.U16 [R26.64], R81 ;  /* 0x000000511a007986 */ /* 0x000fe2000c101506 */
[----:B---3--:R-:W-:Y:S02]  /*7c90*/  PRMT R20, R77, 0x7632, R20 ;  /* 0x000076324d147816 */ /* 0x008fe40000000014 */
[----:B------:R-:W-:Y:S01]  /*7ca0*/  PRMT R21, R81, 0x7632, R21 ;  /* 0x0000763251157816 */ /* 0x000fe20000000015 */
[----:B------:R2:W-:Y:S01]  /*7cb0*/  STG.E.U16 [R28.64], R85 ;  /* 0x000000551c007986 */ /* 0x0005e2000c101506 */
[----:B-1----:R-:W-:-:S02]  /*7cc0*/  PRMT R22, R85, 0x7632, R22 ;  /* 0x0000763255167816 */ /* 0x002fc40000000016 */
[----:B------:R-:W-:Y:S01]  /*7cd0*/  PRMT R23, R89, 0x7632, R23 ;  /* 0x0000763259177816 */ /* 0x000fe20000000017 */
[----:B------:R1:W-:Y:S01]  /*7ce0*/  STG.E.U16 [R30.64], R89 ;  /* 0x000000591e007986 */ /* 0x0003e2000c101506 */
[----:B0-----:R-:W-:Y:S02]  /*7cf0*/  PRMT R24, R93, 0x7632, R24 ;  /* 0x000076325d187816 */ /* 0x001fe40000000018 */
[----:B------:R-:W-:Y:S01]  /*7d00*/  PRMT R69, R82, 0x7632, R69 ;  /* 0x0000763252457816 */ /* 0x000fe20000000045 */
[----:B------:R-:W-:Y:S04]  /*7d10*/  STG.E.U16 [R32.64], R93 ;  /* 0x0000005d20007986 */ /* 0x000fe8000c101506 */
[----:B------:R-:W-:Y:S01]  /*7d20*/  STG.E.U16 [R34.64], R17 ;  /* 0x0000001122007986 */ /* 0x000fe2000c101506 */
[----:B--2---:R-:W-:-:S03]  /*7d30*/  PRMT R85, R75, 0x7632, R85 ;  /* 0x000076324b557816 */ /* 0x004fc60000000055 */
[----:B------:R0:W-:Y:S01]  /*7d40*/  STG.E.U16 [R36.64], R0 ;  /* 0x0000000024007986 */ /* 0x0001e2000c101506 */
[----:B-1----:R-:W-:-:S03]  /*7d50*/  PRMT R89, R91, 0x7632, R89 ;  /* 0x000076325b597816 */ /* 0x002fc60000000059 */
[----:B------:R-:W-:Y:S04]  /*7d60*/  STG.E.U16 [R38.64], R19 ;  /* 0x0000001326007986 */ /* 0x000fe8000c101506 */
[----:B------:R-:W-:Y:S04]  /*7d70*/  STG.E.U16 [R40.64], R20 ;  /* 0x0000001428007986 */ /* 0x000fe8000c101506 */
[----:B------:R-:W-:Y:S01]  /*7d80*/  STG.E.U16 [R42.64], R21 ;  /* 0x000000152a007986 */ /* 0x000fe2000c101506 */
[----:B0-----:R-:W-:-:S03]  /*7d90*/  PRMT R0, R70, 0x7632, R0 ;  /* 0x0000763246007816 */ /* 0x001fc60000000000 */
[----:B------:R-:W-:Y:S04]  /*7da0*/  STG.E.U16 [R44.64], R22 ;  /* 0x000000162c007986 */ /* 0x000fe8000c101506 */
[----:B------:R-:W-:Y:S04]  /*7db0*/  STG.E.U16 [R46.64], R23 ;  /* 0x000000172e007986 */ /* 0x000fe8000c101506 */
[----:B------:R-:W-:Y:S04]  /*7dc0*/  STG.E.U16 [R48.64], R24 ;  /* 0x0000001830007986 */ /* 0x000fe8000c101506 */
[----:B------:R-:W-:Y:S04]  /*7dd0*/  STG.E.U16 [R50.64], R66 ;  /* 0x0000004232007986 */ /* 0x000fe8000c101506 */
[----:B------:R0:W-:Y:S04]  /*7de0*/  STG.E.U16 [R52.64], R70 ;  /* 0x0000004634007986 */ /* 0x0001e8000c101506 */
[----:B------:R-:W-:Y:S04]  /*7df0*/  STG.E.U16 [R54.64], R74 ;  /* 0x0000004a36007986 */ /* 0x000fe8000c101506 */
[----:B------:R-:W-:Y:S04]  /*7e00*/  STG.E.U16 [R56.64], R78 ;  /* 0x0000004e38007986 */ /* 0x000fe8000c101506 */
[----:B------:R-:W-:Y:S01]  /*7e10*/  STG.E.U16 [R58.64], R82 ;  /* 0x000000523a007986 */ /* 0x000fe2000c101506 */
[----:B0-----:R-:W-:-:S03]  /*7e20*/  PRMT R70, R86, 0x7632, R70 ;  /* 0x0000763256467816 */ /* 0x001fc60000000046 */
[----:B------:R0:W-:Y:S04]  /*7e30*/  STG.E.U16 [R60.64], R86 ;  /* 0x000000563c007986 */ /* 0x0001e8000c101506 */
[----:B------:R1:W-:Y:S04]  /*7e40*/  STG.E.U16 [R62.64], R90 ;  /* 0x0000005a3e007986 */ /* 0x0003e8000c101506 */
[----:B------:R-:W-:Y:S04]  /*7e50*/  STG.E.U16 [R128.64], R94 ;  /* 0x0000005e80007986 */ /* 0x000fe8000c101506 */
[----:B------:R-:W-:Y:S01]  /*7e60*/  STG.E.U16 [R130.64], R65 ;  /* 0x0000004182007986 */ /* 0x000fe2000c101506 */
[----:B0-----:R-:W-:-:S03]  /*7e70*/  PRMT R86, R79, 0x7632, R86 ;  /* 0x000076324f567816 */ /* 0x001fc60000000056 */
[----:B------:R0:W-:Y:S01]  /*7e80*/  STG.E.U16 [R132.64], R0 ;  /* 0x0000000084007986 */ /* 0x0001e2000c101506 */
[----:B-1----:R-:W-:-:S03]  /*7e90*/  PRMT R90, R90, 0x7632, R90 ;  /* 0x000076325a5a7816 */ /* 0x002fc6000000005a */
[----:B------:R1:W-:Y:S04]  /*7ea0*/  STG.E.U16 [R134.64], R2 ;  /* 0x0000000286007986 */ /* 0x0003e8000c101506 */
[----:B------:R2:W-:Y:S04]  /*7eb0*/  STG.E.U16 [R136.64], R68 ;  /* 0x0000004488007986 */ /* 0x0005e8000c101506 */
[----:B------:R2:W-:Y:S01]  /*7ec0*/  STG.E.U16 [R138.64], R69 ;  /* 0x000000458a007986 */ /* 0x0005e2000c101506 */
[----:B0-----:R-:W-:-:S03]  /*7ed0*/  FSEL R0, R101, -INF , P2 ;  /* 0xff80000065007808 */ /* 0x001fc60001000000 */
[----:B------:R2:W-:Y:S01]  /*7ee0*/  STG.E.U16 [R140.64], R70 ;  /* 0x000000468c007986 */ /* 0x0005e2000c101506 */
[----:B-1----:R-:W-:Y:S01]  /*7ef0*/  PRMT R2, R83, 0x7632, R2 ;  /* 0x0000763253027816 */ /* 0x002fe20000000002 */
[----:B------:R-:W-:Y:S02]  /*7f00*/  FFMA R96, R0, 0.69314718246459960938, R155 ;  /* 0x3f31721800607823 */ /* 0x000fe4000000009b */
[----:B------:R2:W-:Y:S04]  /*7f10*/  STG.E.U16 [R142.64], R90 ;  /* 0x0000005a8e007986 */ /* 0x0005e8000c101506 */
        /* <DEDUP_REMOVED lines=17> */
[----:B------:R-:W-:Y:S06]  /*8030*/  BAR.SYNC.DEFER_BLOCKING 0x0 ;  /* 0x0000000000007b1d */ /* 0x000fec0000010000 */
[----:B------:R2:W-:Y:S04]  /*8040*/  STS.128 [R242.X4], R96 ;  /* 0x00000060f2007388 */ /* 0x0005e80000004c00 */
[----:B------:R-:W-:Y:S06]  /*8050*/  BAR.SYNC.DEFER_BLOCKING 0x0 ;  /* 0x0000000000007b1d */ /* 0x000fec0000010000 */
[----:B------:R-:W-:Y:S05]  /*8060*/  @P0 EXIT ;  /* 0x000000000000094d */ /* 0x000fea0003800000 */
[----:B--2---:R-:W0:Y:S01]  /*8070*/  LDS R7, [R14] ;  /* 0x000000000e077984 */ /* 0x004e220000000800 */
[----:B------:R-:W-:Y:S01]  /*8080*/  IMAD R0, R230, c[0x0][0x1cc], RZ ;  /* 0x00007300e6007a24 */ /* 0x000fe200078e02ff */
[C---:B------:R-:W-:Y:S01]  /*8090*/  SHF.L.U32 R3, R227.reuse, 0x2, RZ ;  /* 0x00000002e3037819 */ /* 0x040fe200000006ff */
[----:B------:R-:W-:-:S04]  /*80a0*/  IMAD.HI R5, R227, 0x4, RZ ;  /* 0x00000004e3057827 */ /* 0x000fc800078e02ff */
[C---:B------:R-:W-:Y:S02]  /*80b0*/  IMAD.SHL.U32 R2, R0.reuse, 0x4, RZ ;  /* 0x0000000400027824 */ /* 0x040fe400078e00ff */
[----:B------:R-:W-:-:S03]  /*80c0*/  IMAD.HI R0, R0, 0x4, RZ ;  /* 0x0000000400007827 */ /* 0x000fc600078e02ff */
[----:B------:R-:W-:-:S04]  /*80d0*/  IADD3 R2, P0, P1, R3, c[0x0][0x180], R2 ;  /* 0x0000600003027a10 */ /* 0x000fc8000791e002 */
[----:B------:R-:W-:-:S05]  /*80e0*/  IADD3.X R3, R5, c[0x0][0x184], R0, P0, P1 ;  /* 0x0000610005037a10 */ /* 0x000fca00007e2400 */
[----:B0-----:R-:W-:Y:S01]  /*80f0*/  STG.E [R2.64], R7 ;  /* 0x0000000702007986 */ /* 0x001fe2000c101906 */
[----:B------:R-:W-:Y:S05]  /*8100*/  EXIT ;  /* 0x000000000000794d */ /* 0x000fea0003800000 */
.L_x_2:
[----:B------:R-:W-:-:S00]  /*8110*/  BRA `(.L_x_2) ;  /* 0xfffffff000007947 */ /* 0x000fc0000383ffff */
[----:B------:R-:W-:-:S00]  /*8120*/  NOP ;  /* 0x0000000000007918 */ /* 0x000fc00000000000 */
        /* <DEDUP_REMOVED lines=13> */
.L_x_3:


//--------------------- .nv.global.init           --------------------------
	.section	.nv.global.init,"aw",@progbits
.nv.global.init:
	.type		_$_str,@object
	.size		_$_str,(.L_0 - _$_str)
_$_str:
        /*0000*/ 	.byte	0x5f, 0x5f, 0x43, 0x55, 0x44, 0x41, 0x5f, 0x46, 0x54, 0x5a, 0x00
.L_0:


//--------------------- .nv.shared.attn_fwd       --------------------------
	.section	.nv.shared.attn_fwd,"aw",@nobits
	.sectionflags	@""
	.align	16
